// auto-generated by cutlass_sweep.gemm — config: {"arch": "sm_90", "cluster_m": 1, "cluster_n": 1, "dtype": "fp32", "dtype_b": "fp32", "layout": "nt", "stages": 5, "tile_k": 128, "tile_m": 128, "tile_n": 256}
#include "cutlass/cutlass.h"
#include "cutlass/gemm/collective/collective_builder.hpp"
#include "cutlass/gemm/device/gemm_universal_adapter.h"
#include "cutlass/gemm/kernel/gemm_universal.hpp"
#include "cutlass/epilogue/collective/collective_builder.hpp"

using ElemA = float;
using ElemB = float;
using ElemCD = float;
using Acc  = float;
using TileShape    = cute::Shape<cute::_128, cute::_256, cute::_128>;
using ClusterShape = cute::Shape<cute::_1, cute::_1, cute::_1>;

using CollectiveEpilogue = typename cutlass::epilogue::collective::CollectiveBuilder<
    cutlass::arch::Sm90, cutlass::arch::OpClassTensorOp,
    TileShape, ClusterShape,
    cutlass::epilogue::collective::EpilogueTileAuto,
    Acc, Acc,
    ElemCD, cutlass::layout::RowMajor, 128 / cutlass::sizeof_bits<ElemCD>::value,
    ElemCD, cutlass::layout::RowMajor, 128 / cutlass::sizeof_bits<ElemCD>::value,
    cutlass::epilogue::collective::EpilogueScheduleAuto
  >::CollectiveOp;

using CollectiveMainloop = typename cutlass::gemm::collective::CollectiveBuilder<
    cutlass::arch::Sm90, cutlass::arch::OpClassTensorOp,
    ElemA, cutlass::layout::RowMajor, 128 / cutlass::sizeof_bits<ElemA>::value,
    ElemB, cutlass::layout::ColumnMajor, 128 / cutlass::sizeof_bits<ElemB>::value,
    Acc,
    TileShape, ClusterShape,
    cutlass::gemm::collective::StageCount<5>,
    cutlass::gemm::collective::KernelScheduleAuto
  >::CollectiveOp;

using GemmKernel = cutlass::gemm::kernel::GemmUniversal<
    cute::Shape<int,int,int,int>,
    CollectiveMainloop,
    CollectiveEpilogue
>;
using Gemm = cutlass::gemm::device::GemmUniversalAdapter<GemmKernel>;

// Force the device kernel symbol into the cubin without needing a host main.
auto* _anchor = &cutlass::device_kernel<GemmKernel>;


// ===== COMPILED SASS (sm_90a) =====

	.target	sm_90a

	.elftype	@"ET_EXEC"


//--------------------- .note.nv.tkinfo           --------------------------
	.section	.note.nv.tkinfo,"",@"SHT_NOTE"
	.sectionflags	@"SHF_NOTE_NV_TKINFO"
	.tkinfo
        /*0018*/ 	.word	0x00000002
        /*0030*/ 	.string	""
        /*0030*/ 	.string	"ptxas"
        /*0030*/ 	.string	"Cuda compilation tools, release 13.0, V13.0.88"
        /*0030*/ 	.string	"Build cuda_13.0.r13.0/compiler.36424714_0"
        /*0030*/ 	.string	"-arch sm_90a -m 64 "



//--------------------- .note.nv.cuinfo           --------------------------
	.section	.note.nv.cuinfo,"",@"SHT_NOTE"
	.sectionflags	@"SHF_NOTE_NV_CUINFO"
        /*0018*/ 	.short	0x0002
        /*001a*/ 	.short	0x005a
        /*001c*/ 	.short	0x0082
	.zero		2


//--------------------- .nv.info                  --------------------------
	.section	.nv.info,"",@"SHT_CUDA_INFO"
	.align	4


	//----- nvinfo : EIATTR_REGCOUNT
	.align		4
        /*0000*/ 	.byte	0x04, 0x2f
        /*0002*/ 	.short	(.L_15 - .L_14)
	.align		4
.L_14:
        /*0004*/ 	.word	index@(_ZN7cutlass13device_kernelINS_4gemm6kernel13GemmUniversalIN4cute5tupleIJiiiiEEENS1_10collective13CollectiveMmaINS1_34MainloopSm90TmaGmmaWarpSpecializedILi5ENS5_IJNS4_1CILi1EEESB_SB_EEENS1_35KernelTmaWarpSpecializedCooperativeEEENS5_IJNSA_ILi128EEENSA_ILi256EEESF_EEEfNS5_IJlSB_lEEEfSI_NS4_8TiledMMAINS4_8MMA_AtomIJNS4_4SM904GMMA30MMA_64x256x8_F32TF32TF32_SS_TNILNSM_7ScaleInE1ELSO_1EEEEEENS4_6LayoutINS5_IJNSA_ILi2EEESB_SB_EEENS5_IJSB_NSA_ILi0EEESU_EEEEENS5_IJNS4_10UnderscoreESX_SX_EEEEENS4_13SM90_TMA_LOADENS4_14ComposedLayoutINS4_7SwizzleILi3ELi4ELi3EEENS4_18smem_ptr_flag_bitsILi32EEENSR_INS5_IJNSA_ILi8EEENSA_ILi32EEEEEENS5_IJS17_SB_EEEEEEEvNS4_8identityES10_S1B_vS1C_EENS_8epilogue10collective6detail29Sm90TmaWarpSpecializedAdapterINS1F_15DefaultEpilogueIfSI_SI_NS1E_6thread17LinearCombinationIfLi1EffLNS1J_9ScaleType4KindE0ELNS_15FloatRoundStyleE2EfEENS1_15EpilogueDefaultEEEEEvvEEEEvNT_6ParamsE)
        /*0008*/ 	.word	0x000000a8


	//----- nvinfo : EIATTR_FRAME_SIZE
	.align		4
.L_15:
        /*000c*/ 	.byte	0x04, 0x11
        /*000e*/ 	.short	(.L_17 - .L_16)
	.align		4
.L_16:
        /*0010*/ 	.word	index@(_ZN7cutlass13device_kernelINS_4gemm6kernel13GemmUniversalIN4cute5tupleIJiiiiEEENS1_10collective13CollectiveMmaINS1_34MainloopSm90TmaGmmaWarpSpecializedILi5ENS5_IJNS4_1CILi1EEESB_SB_EEENS1_35KernelTmaWarpSpecializedCooperativeEEENS5_IJNSA_ILi128EEENSA_ILi256EEESF_EEEfNS5_IJlSB_lEEEfSI_NS4_8TiledMMAINS4_8MMA_AtomIJNS4_4SM904GMMA30MMA_64x256x8_F32TF32TF32_SS_TNILNSM_7ScaleInE1ELSO_1EEEEEENS4_6LayoutINS5_IJNSA_ILi2EEESB_SB_EEENS5_IJSB_NSA_ILi0EEESU_EEEEENS5_IJNS4_10UnderscoreESX_SX_EEEEENS4_13SM90_TMA_LOADENS4_14ComposedLayoutINS4_7SwizzleILi3ELi4ELi3EEENS4_18smem_ptr_flag_bitsILi32EEENSR_INS5_IJNSA_ILi8EEENSA_ILi32EEEEEENS5_IJS17_SB_EEEEEEEvNS4_8identityES10_S1B_vS1C_EENS_8epilogue10collective6detail29Sm90TmaWarpSpecializedAdapterINS1F_15DefaultEpilogueIfSI_SI_NS1E_6thread17LinearCombinationIfLi1EffLNS1J_9ScaleType4KindE0ELNS_15FloatRoundStyleE2EfEENS1_15EpilogueDefaultEEEEEvvEEEEvNT_6ParamsE)
        /*0014*/ 	.word	0x00000000


	//----- nvinfo : EIATTR_MIN_STACK_SIZE
	.align		4
.L_17:
        /*0018*/ 	.byte	0x04, 0x12
        /*001a*/ 	.short	(.L_19 - .L_18)
	.align		4
.L_18:
        /*001c*/ 	.word	index@(_ZN7cutlass13device_kernelINS_4gemm6kernel13GemmUniversalIN4cute5tupleIJiiiiEEENS1_10collective13CollectiveMmaINS1_34MainloopSm90TmaGmmaWarpSpecializedILi5ENS5_IJNS4_1CILi1EEESB_SB_EEENS1_35KernelTmaWarpSpecializedCooperativeEEENS5_IJNSA_ILi128EEENSA_ILi256EEESF_EEEfNS5_IJlSB_lEEEfSI_NS4_8TiledMMAINS4_8MMA_AtomIJNS4_4SM904GMMA30MMA_64x256x8_F32TF32TF32_SS_TNILNSM_7ScaleInE1ELSO_1EEEEEENS4_6LayoutINS5_IJNSA_ILi2EEESB_SB_EEENS5_IJSB_NSA_ILi0EEESU_EEEEENS5_IJNS4_10UnderscoreESX_SX_EEEEENS4_13SM90_TMA_LOADENS4_14ComposedLayoutINS4_7SwizzleILi3ELi4ELi3EEENS4_18smem_ptr_flag_bitsILi32EEENSR_INS5_IJNSA_ILi8EEENSA_ILi32EEEEEENS5_IJS17_SB_EEEEEEEvNS4_8identityES10_S1B_vS1C_EENS_8epilogue10collective6detail29Sm90TmaWarpSpecializedAdapterINS1F_15DefaultEpilogueIfSI_SI_NS1E_6thread17LinearCombinationIfLi1EffLNS1J_9ScaleType4KindE0ELNS_15FloatRoundStyleE2EfEENS1_15EpilogueDefaultEEEEEvvEEEEvNT_6ParamsE)
        /*0020*/ 	.word	0x00000000
.L_19:


//--------------------- .nv.compat                --------------------------
	.section	.nv.compat,"",@"SHT_CUDA_COMPAT_INFO"
	.align	4
        /*0000*/ 	.byte	0x02, 0x09, 0x01, 0x00, 0x02, 0x02, 0x04, 0x00, 0x02, 0x05, 0x05, 0x00, 0x03, 0x07, 0x01, 0x01
        /*0010*/ 	.byte	0x02, 0x03, 0x01, 0x00, 0x02, 0x06, 0x01, 0x00, 0x04, 0x0b, 0x08, 0x00, 0x00, 0x00, 0x00, 0x00
        /*0020*/ 	.byte	0x00, 0x00, 0x00, 0x00


//--------------------- .nv.info._ZN7cutlass13device_kernelINS_4gemm6kernel13GemmUniversalIN4cute5tupleIJiiiiEEENS1_10collective13CollectiveMmaINS1_34MainloopSm90TmaGmmaWarpSpecializedILi5ENS5_IJNS4_1CILi1EEESB_SB_EEENS1_35KernelTmaWarpSpecializedCooperativeEEENS5_IJNSA_ILi128EEENSA_ILi256EEESF_EEEfNS5_IJlSB_lEEEfSI_NS4_8TiledMMAINS4_8MMA_AtomIJNS4_4SM904GMMA30MMA_64x256x8_F32TF32TF32_SS_TNILNSM_7ScaleInE1ELSO_1EEEEEENS4_6LayoutINS5_IJNSA_ILi2EEESB_SB_EEENS5_IJSB_NSA_ILi0EEESU_EEEEENS5_IJNS4_10UnderscoreESX_SX_EEEEENS4_13SM90_TMA_LOADENS4_14ComposedLayoutINS4_7SwizzleILi3ELi4ELi3EEENS4_18smem_ptr_flag_bitsILi32EEENSR_INS5_IJNSA_ILi8EEENSA_ILi32EEEEEENS5_IJS17_SB_EEEEEEEvNS4_8identityES10_S1B_vS1C_EENS_8epilogue10collective6detail29Sm90TmaWarpSpecializedAdapterINS1F_15DefaultEpilogueIfSI_SI_NS1E_6thread17LinearCombinationIfLi1EffLNS1J_9ScaleType4KindE0ELNS_15FloatRoundStyleE2EfEENS1_15EpilogueDefaultEEEEEvvEEEEvNT_6ParamsE --------------------------
	.section	.nv.info._ZN7cutlass13device_kernelINS_4gemm6kernel13GemmUniversalIN4cute5tupleIJiiiiEEENS1_10collective13CollectiveMmaINS1_34MainloopSm90TmaGmmaWarpSpecializedILi5ENS5_IJNS4_1CILi1EEESB_SB_EEENS1_35KernelTmaWarpSpecializedCooperativeEEENS5_IJNSA_ILi128EEENSA_ILi256EEESF_EEEfNS5_IJlSB_lEEEfSI_NS4_8TiledMMAINS4_8MMA_AtomIJNS4_4SM904GMMA30MMA_64x256x8_F32TF32TF32_SS_TNILNSM_7ScaleInE1ELSO_1EEEEEENS4_6LayoutINS5_IJNSA_ILi2EEESB_SB_EEENS5_IJSB_NSA_ILi0EEESU_EEEEENS5_IJNS4_10UnderscoreESX_SX_EEEEENS4_13SM90_TMA_LOADENS4_14ComposedLayoutINS4_7SwizzleILi3ELi4ELi3EEENS4_18smem_ptr_flag_bitsILi32EEENSR_INS5_IJNSA_ILi8EEENSA_ILi32EEEEEENS5_IJS17_SB_EEEEEEEvNS4_8identityES10_S1B_vS1C_EENS_8epilogue10collective6detail29Sm90TmaWarpSpecializedAdapterINS1F_15DefaultEpilogueIfSI_SI_NS1E_6thread17LinearCombinationIfLi1EffLNS1J_9ScaleType4KindE0ELNS_15FloatRoundStyleE2EfEENS1_15EpilogueDefaultEEEEEvvEEEEvNT_6ParamsE,"",@"SHT_CUDA_INFO"
	.sectionflags	@""
	.align	4


	//----- nvinfo : EIATTR_CUDA_API_VERSION
	.align		4
        /*0000*/ 	.byte	0x04, 0x37
        /*0002*/ 	.short	(.L_21 - .L_20)
.L_20:
        /*0004*/ 	.word	0x00000082


	//----- nvinfo : EIATTR_KPARAM_INFO
	.align		4
.L_21:
        /*0008*/ 	.byte	0x04, 0x17
        /*000a*/ 	.short	(.L_23 - .L_22)
.L_22:
        /*000c*/ 	.word	0x00000000
        /*0010*/ 	.short	0x0000
        /*0012*/ 	.short	0x0070
        /*0014*/ 	.byte	0x00, 0xf0, 0x01, 0x10


	//----- nvinfo : EIATTR_SPARSE_MMA_MASK
	.align		4
.L_23:
        /*0018*/ 	.byte	0x03, 0x50
        /*001a*/ 	.short	0x0000


	//----- nvinfo : EIATTR_MAXREG_COUNT
	.align		4
        /*001c*/ 	.byte	0x03, 0x1b
        /*001e*/ 	.short	0x00a8


	//----- nvinfo : EIATTR_NUM_BARRIERS
	.align		4
        /*0020*/ 	.byte	0x02, 0x4c
        /*0022*/ 	.byte	0x01
	.zero		1


	//----- nvinfo : EIATTR_EXTERNS
	.align		4
        /*0024*/ 	.byte	0x04, 0x0f
        /*0026*/ 	.short	(.L_25 - .L_24)


	//   ....[0]....
	.align		4
.L_24:
        /*0028*/ 	.word	index@(__assertfail)


	//----- nvinfo : EIATTR_MERCURY_ISA_VERSION
	.align		4
.L_25:
        /*002c*/ 	.byte	0x03, 0x5f
        /*002e*/ 	.short	0x0101


	//----- nvinfo : EIATTR_INT_WARP_WIDE_INSTR_OFFSETS
	.align		4
        /*0030*/ 	.byte	0x04, 0x31
        /*0032*/ 	.short	(.L_27 - .L_26)


	//   ....[0]....
.L_26:
        /*0034*/ 	.word	0x000003d0


	//   ....[1]....
        /*0038*/ 	.word	0x00000400


	//   ....[2]....
        /*003c*/ 	.word	0x000004e0


	//----- nvinfo : EIATTR_COOP_GROUP_MASK_REGIDS
	.align		4
.L_27:
        /*0040*/ 	.byte	0x04, 0x29
        /*0042*/ 	.short	(.L_29 - .L_28)


	//   ....[0]....
.L_28:
        /*0044*/ 	.word	0xffffffff


	//   ....[1]....
        /*0048*/ 	.word	0xffffffff


	//   ....[2]....
        /*004c*/ 	.word	0xffffffff


	//   ....[3]....
        /*0050*/ 	.word	0xffffffff


	//   ....[4]....
        /*0054*/ 	.word	0xffffffff


	//----- nvinfo : EIATTR_COOP_GROUP_INSTR_OFFSETS
	.align		4
.L_29:
        /*0058*/ 	.byte	0x04, 0x28
        /*005a*/ 	.short	(.L_31 - .L_30)


	//   ....[0]....
.L_30:
        /*005c*/ 	.word	0x00000060


	//   ....[1]....
        /*0060*/ 	.word	0x00000070


	//   ....[2]....
        /*0064*/ 	.word	0x00000130


	//   ....[3]....
        /*0068*/ 	.word	0x000002e0


	//   ....[4]....
        /*006c*/ 	.word	0x00000f90


	//----- nvinfo : EIATTR_REG_RECONFIG
	.align		4
.L_31:
        /*0070*/ 	.byte	0x01, 0x54
	.zero		2


	//----- nvinfo : EIATTR_SYSCALL_OFFSETS
	.align		4
        /*0074*/ 	.byte	0x04, 0x46
        /*0076*/ 	.short	(.L_33 - .L_32)


	//   ....[0]....
.L_32:
        /*0078*/ 	.word	0x00001150


	//----- nvinfo : EIATTR_MBARRIER_INSTR_OFFSETS
	.align		4
.L_33:
        /*007c*/ 	.byte	0x04, 0x39
        /*007e*/ 	.short	(.L_35 - .L_34)


	//   ....[0]....
.L_34:
        /*0080*/ 	.word	0x00000230
        /*0084*/ 	.word	0x000000ff
        /*0088*/ 	.word	0x00000000
        /*008c*/ 	.short	0x0100
        /*008e*/ 	.byte	0x08
	.zero		1


	//   ....[1]....
        /*0090*/ 	.word	0x00000240
        /*0094*/ 	.word	0x000000ff
        /*0098*/ 	.word	0x00000028
        /*009c*/ 	.short	0x0100
        /*009e*/ 	.byte	0x08
	.zero		1


	//   ....[2]....
        /*00a0*/ 	.word	0x00000250
        /*00a4*/ 	.word	0x000000ff
        /*00a8*/ 	.word	0x00000008
        /*00ac*/ 	.short	0x0100
        /*00ae*/ 	.byte	0x08
	.zero		1


	//   ....[3]....
        /*00b0*/ 	.word	0x00000260
        /*00b4*/ 	.word	0x000000ff
        /*00b8*/ 	.word	0x00000030
        /*00bc*/ 	.short	0x0100
        /*00be*/ 	.byte	0x08
	.zero		1


	//   ....[4]....
        /*00c0*/ 	.word	0x00000270
        /*00c4*/ 	.word	0x000000ff
        /*00c8*/ 	.word	0x00000010
        /*00cc*/ 	.short	0x0100
        /*00ce*/ 	.byte	0x08
	.zero		1


	//   ....[5]....
        /*00d0*/ 	.word	0x00000280
        /*00d4*/ 	.word	0x000000ff
        /*00d8*/ 	.word	0x00000038
        /*00dc*/ 	.short	0x0100
        /*00de*/ 	.byte	0x08
	.zero		1


	//   ....[6]....
        /*00e0*/ 	.word	0x00000290
        /*00e4*/ 	.word	0x000000ff
        /*00e8*/ 	.word	0x00000018
        /*00ec*/ 	.short	0x0100
        /*00ee*/ 	.byte	0x08
	.zero		1


	//   ....[7]....
        /*00f0*/ 	.word	0x000002a0
        /*00f4*/ 	.word	0x000000ff
        /*00f8*/ 	.word	0x00000040
        /*00fc*/ 	.short	0x0100
        /*00fe*/ 	.byte	0x08
	.zero		1


	//   ....[8]....
        /*0100*/ 	.word	0x000002b0
        /*0104*/ 	.word	0x000000ff
        /*0108*/ 	.word	0x00000020
        /*010c*/ 	.short	0x0100
        /*010e*/ 	.byte	0x08
	.zero		1


	//   ....[9]....
        /*0110*/ 	.word	0x000002c0
        /*0114*/ 	.word	0x000000ff
        /*0118*/ 	.word	0x00000048
        /*011c*/ 	.short	0x0100
        /*011e*/ 	.byte	0x08
	.zero		1


	//   ....[10]....
        /*0120*/ 	.word	0x00000550
        /*0124*/ 	.word	0x000000ff
        /*0128*/ 	.word	0x00000060
        /*012c*/ 	.short	0x0100
        /*012e*/ 	.byte	0x06
	.zero		1


	//   ....[11]....
        /*0130*/ 	.word	0x000005b0
        /*0134*/ 	.word	0x000000ff
        /*0138*/ 	.word	0x00000068
        /*013c*/ 	.short	0x0100
        /*013e*/ 	.byte	0x06
	.zero		1


	//   ....[12]....
        /*0140*/ 	.word	0x000011d0
        /*0144*/ 	.word	0x00000003
        /*0148*/ 	.word	0x00000000
        /*014c*/ 	.short	0x010a
        /*014e*/ 	.byte	0x3f
	.zero		1


	//   ....[13]....
        /*0150*/ 	.word	0x00001210
        /*0154*/ 	.word	0x00000003
        /*0158*/ 	.word	0x00000000
        /*015c*/ 	.short	0x010a
        /*015e*/ 	.byte	0x3f
	.zero		1


	//   ....[14]....
        /*0160*/ 	.word	0x00001bd0
        /*0164*/ 	.word	0x000000ff
        /*0168*/ 	.word	0x00000000
        /*016c*/ 	.short	0x010a
        /*016e*/ 	.byte	0x09
	.zero		1


	//   ....[15]....
        /*0170*/ 	.word	0x00001c10
        /*0174*/ 	.word	0x000000ff
        /*0178*/ 	.word	0x00000000
        /*017c*/ 	.short	0x010a
        /*017e*/ 	.byte	0x09
	.zero		1


	//   ....[16]....
        /*0180*/ 	.word	0x000024a0
        /*0184*/ 	.word	0x000000ff
        /*0188*/ 	.word	0x00000000
        /*018c*/ 	.short	0x0101
        /*018e*/ 	.byte	0x08
	.zero		1


	//   ....[17]....
        /*0190*/ 	.word	0x000026a0
        /*0194*/ 	.word	0x000000ff
        /*0198*/ 	.word	0x00000000
        /*019c*/ 	.short	0x0101
        /*019e*/ 	.byte	0x06
	.zero		1


	//   ....[18]....
        /*01a0*/ 	.word	0x00009ce0
        /*01a4*/ 	.word	0x0000000e
        /*01a8*/ 	.word	0x00000028
        /*01ac*/ 	.short	0x010a
        /*01ae*/ 	.byte	0x3f
	.zero		1


	//   ....[19]....
        /*01b0*/ 	.word	0x0000a290
        /*01b4*/ 	.word	0x00000006
        /*01b8*/ 	.word	0x00000068
        /*01bc*/ 	.short	0x0101
        /*01be*/ 	.byte	0x3f
	.zero		1


	//   ....[20]....
        /*01c0*/ 	.word	0x0000a9c0
        /*01c4*/ 	.word	0x00000007
        /*01c8*/ 	.word	0x00000000
        /*01cc*/ 	.short	0x010a
        /*01ce*/ 	.byte	0x3f
	.zero		1


	//   ....[21]....
        /*01d0*/ 	.word	0x0000aa40
        /*01d4*/ 	.word	0x00000009
        /*01d8*/ 	.word	0x00000000
        /*01dc*/ 	.short	0x010a
        /*01de*/ 	.byte	0x3f
	.zero		1


	//   ....[22]....
        /*01e0*/ 	.word	0x0000aad0
        /*01e4*/ 	.word	0x00000006
        /*01e8*/ 	.word	0x00000000
        /*01ec*/ 	.short	0x010a
        /*01ee*/ 	.byte	0x3f
	.zero		1


	//   ....[23]....
        /*01f0*/ 	.word	0x0000ab60
        /*01f4*/ 	.word	0x00000009
        /*01f8*/ 	.word	0x00000000
        /*01fc*/ 	.short	0x010a
        /*01fe*/ 	.byte	0x3f
	.zero		1


	//   ....[24]....
        /*0200*/ 	.word	0x0000abf0
        /*0204*/ 	.word	0x00000003
        /*0208*/ 	.word	0x00000000
        /*020c*/ 	.short	0x010a
        /*020e*/ 	.byte	0x3f
	.zero		1


	//   ....[25]....
        /*0210*/ 	.word	0x0000ac50
        /*0214*/ 	.word	0x00000003
        /*0218*/ 	.word	0x00000000
        /*021c*/ 	.short	0x010a
        /*021e*/ 	.byte	0x3f
	.zero		1


	//   ....[26]....
        /*0220*/ 	.word	0x0000acb0
        /*0224*/ 	.word	0x00000004
        /*0228*/ 	.word	0x00000000
        /*022c*/ 	.short	0x010a
        /*022e*/ 	.byte	0x3f
	.zero		1


	//   ....[27]....
        /*0230*/ 	.word	0x0000ad80
        /*0234*/ 	.word	0x0000000e
        /*0238*/ 	.word	0x00000028
        /*023c*/ 	.short	0x010a
        /*023e*/ 	.byte	0x3f
	.zero		1


	//   ....[28]....
        /*0240*/ 	.word	0x0000ae50
        /*0244*/ 	.word	0x00000007
        /*0248*/ 	.word	0x00000000
        /*024c*/ 	.short	0x010a
        /*024e*/ 	.byte	0x3f
	.zero		1


	//   ....[29]....
        /*0250*/ 	.word	0x0000aea0
        /*0254*/ 	.word	0x00000009
        /*0258*/ 	.word	0x00000000
        /*025c*/ 	.short	0x010a
        /*025e*/ 	.byte	0x3f
	.zero		1


	//   ....[30]....
        /*0260*/ 	.word	0x0000aef0
        /*0264*/ 	.word	0x00000006
        /*0268*/ 	.word	0x00000000
        /*026c*/ 	.short	0x010a
        /*026e*/ 	.byte	0x3f
	.zero		1


	//   ....[31]....
        /*0270*/ 	.word	0x0000af40
        /*0274*/ 	.word	0x00000009
        /*0278*/ 	.word	0x00000000
        /*027c*/ 	.short	0x010a
        /*027e*/ 	.byte	0x3f
	.zero		1


	//----- nvinfo : EIATTR_NUM_MBARRIERS
	.align		4
.L_35:
        /*0280*/ 	.byte	0x03, 0x38
        /*0282*/ 	.short	0x000c


	//----- nvinfo : EIATTR_EXIT_INSTR_OFFSETS
	.align		4
        /*0284*/ 	.byte	0x04, 0x1c
        /*0286*/ 	.short	(.L_37 - .L_36)


	//   ....[0]....
.L_36:
        /*0288*/ 	.word	0x00000600


	//   ....[1]....
        /*028c*/ 	.word	0x00000ec0


	//   ....[2]....
        /*0290*/ 	.word	0x00009350


	//   ....[3]....
        /*0294*/ 	.word	0x00009980


	//   ....[4]....
        /*0298*/ 	.word	0x0000ac40


	//----- nvinfo : EIATTR_MAX_THREADS
	.align		4
.L_37:
        /*029c*/ 	.byte	0x04, 0x05
        /*029e*/ 	.short	(.L_39 - .L_38)
.L_38:
        /*02a0*/ 	.word	0x00000180
        /*02a4*/ 	.word	0x00000001
        /*02a8*/ 	.word	0x00000001


	//----- nvinfo : EIATTR_CRS_STACK_SIZE
	.align		4
.L_39:
        /*02ac*/ 	.byte	0x04, 0x1e
        /*02ae*/ 	.short	(.L_41 - .L_40)
.L_40:
        /*02b0*/ 	.word	0x00000000


	//----- nvinfo : EIATTR_CBANK_PARAM_SIZE
	.align		4
.L_41:
        /*02b4*/ 	.byte	0x03, 0x19
        /*02b6*/ 	.short	0x0470


	//----- nvinfo : EIATTR_PARAM_CBANK
	.align		4
        /*02b8*/ 	.byte	0x04, 0x0a
        /*02ba*/ 	.short	(.L_43 - .L_42)
	.align		4
.L_42:
        /*02bc*/ 	.word	index@(.nv.constant0._ZN7cutlass13device_kernelINS_4gemm6kernel13GemmUniversalIN4cute5tupleIJiiiiEEENS1_10collective13CollectiveMmaINS1_34MainloopSm90TmaGmmaWarpSpecializedILi5ENS5_IJNS4_1CILi1EEESB_SB_EEENS1_35KernelTmaWarpSpecializedCooperativeEEENS5_IJNSA_ILi128EEENSA_ILi256EEESF_EEEfNS5_IJlSB_lEEEfSI_NS4_8TiledMMAINS4_8MMA_AtomIJNS4_4SM904GMMA30MMA_64x256x8_F32TF32TF32_SS_TNILNSM_7ScaleInE1ELSO_1EEEEEENS4_6LayoutINS5_IJNSA_ILi2EEESB_SB_EEENS5_IJSB_NSA_ILi0EEESU_EEEEENS5_IJNS4_10UnderscoreESX_SX_EEEEENS4_13SM90_TMA_LOADENS4_14ComposedLayoutINS4_7SwizzleILi3ELi4ELi3EEENS4_18smem_ptr_flag_bitsILi32EEENSR_INS5_IJNSA_ILi8EEENSA_ILi32EEEEEENS5_IJS17_SB_EEEEEEEvNS4_8identityES10_S1B_vS1C_EENS_8epilogue10collective6detail29Sm90TmaWarpSpecializedAdapterINS1F_15DefaultEpilogueIfSI_SI_NS1E_6thread17LinearCombinationIfLi1EffLNS1J_9ScaleType4KindE0ELNS_15FloatRoundStyleE2EfEENS1_15EpilogueDefaultEEEEEvvEEEEvNT_6ParamsE)
        /*02c0*/ 	.short	0x0210
        /*02c2*/ 	.short	0x0470


	//----- nvinfo : EIATTR_SW_WAR
	.align		4
.L_43:
        /*02c4*/ 	.byte	0x04, 0x36
        /*02c6*/ 	.short	(.L_45 - .L_44)
.L_44:
        /*02c8*/ 	.word	0x00000008
.L_45:


//--------------------- .nv.callgraph             --------------------------
	.section	.nv.callgraph,"",@"SHT_CUDA_CALLGRAPH"
	.align	4
	.sectionentsize	8
	.align		4
        /*0000*/ 	.word	0x00000000
	.align		4
        /*0004*/ 	.word	0xffffffff
	.align		4
        /*0008*/ 	.word	index@(_ZN7cutlass13device_kernelINS_4gemm6kernel13GemmUniversalIN4cute5tupleIJiiiiEEENS1_10collective13CollectiveMmaINS1_34MainloopSm90TmaGmmaWarpSpecializedILi5ENS5_IJNS4_1CILi1EEESB_SB_EEENS1_35KernelTmaWarpSpecializedCooperativeEEENS5_IJNSA_ILi128EEENSA_ILi256EEESF_EEEfNS5_IJlSB_lEEEfSI_NS4_8TiledMMAINS4_8MMA_AtomIJNS4_4SM904GMMA30MMA_64x256x8_F32TF32TF32_SS_TNILNSM_7ScaleInE1ELSO_1EEEEEENS4_6LayoutINS5_IJNSA_ILi2EEESB_SB_EEENS5_IJSB_NSA_ILi0EEESU_EEEEENS5_IJNS4_10UnderscoreESX_SX_EEEEENS4_13SM90_TMA_LOADENS4_14ComposedLayoutINS4_7SwizzleILi3ELi4ELi3EEENS4_18smem_ptr_flag_bitsILi32EEENSR_INS5_IJNSA_ILi8EEENSA_ILi32EEEEEENS5_IJS17_SB_EEEEEEEvNS4_8identityES10_S1B_vS1C_EENS_8epilogue10collective6detail29Sm90TmaWarpSpecializedAdapterINS1F_15DefaultEpilogueIfSI_SI_NS1E_6thread17LinearCombinationIfLi1EffLNS1J_9ScaleType4KindE0ELNS_15FloatRoundStyleE2EfEENS1_15EpilogueDefaultEEEEEvvEEEEvNT_6ParamsE)
	.align		4
        /*000c*/ 	.word	index@(__assertfail)
	.align		4
        /*0010*/ 	.word	0x00000000
	.align		4
        /*0014*/ 	.word	0xfffffffe
	.align		4
        /*0018*/ 	.word	0x00000000
	.align		4
        /*001c*/ 	.word	0xfffffffd
	.align		4
        /*0020*/ 	.word	0x00000000
	.align		4
        /*0024*/ 	.word	0xfffffffc


//--------------------- .nv.constant4             --------------------------
	.section	.nv.constant4,"a",@progbits
	.align	8
	.align		8
.nv.constant4:
        /*0000*/ 	.dword	__assertfail
	.align		8
        /*0008*/ 	.dword	__unnamed_1
	.align		8
        /*0010*/ 	.dword	_ZN40_INTERNAL_aa229f0a_4_k_cu_5e1ce1a3_275654cuda3std3__45__cpo5beginE
	.align		8
        /*0018*/ 	.dword	_ZN40_INTERNAL_aa229f0a_4_k_cu_5e1ce1a3_275654cuda3std3__45__cpo3endE
	.align		8
        /*0020*/ 	.dword	_ZN40_INTERNAL_aa229f0a_4_k_cu_5e1ce1a3_275654cuda3std3__45__cpo6cbeginE
	.align		8
        /*0028*/ 	.dword	_ZN40_INTERNAL_aa229f0a_4_k_cu_5e1ce1a3_275654cuda3std3__45__cpo4cendE
	.align		8
        /*0030*/ 	.dword	_ZN40_INTERNAL_aa229f0a_4_k_cu_5e1ce1a3_275654cuda3std3__442_GLOBAL__N__aa229f0a_4_k_cu_5e1ce1a3_275656ignoreE
	.align		8
        /*0038*/ 	.dword	_ZN40_INTERNAL_aa229f0a_4_k_cu_5e1ce1a3_275654cuda3std3__419piecewise_constructE
	.align		8
        /*0040*/ 	.dword	_ZN40_INTERNAL_aa229f0a_4_k_cu_5e1ce1a3_275654cuda3std3__48in_placeE
	.align		8
        /*0048*/ 	.dword	_ZN40_INTERNAL_aa229f0a_4_k_cu_5e1ce1a3_275654cuda3std6ranges3__45__cpo4swapE
	.align		8
        /*0050*/ 	.dword	_ZN40_INTERNAL_aa229f0a_4_k_cu_5e1ce1a3_275654cuda3std6ranges3__45__cpo9iter_moveE
	.align		8
        /*0058*/ 	.dword	_ZN40_INTERNAL_aa229f0a_4_k_cu_5e1ce1a3_275654cute7productE
	.align		8
        /*0060*/ 	.dword	_ZN40_INTERNAL_aa229f0a_4_k_cu_5e1ce1a3_275654cute1_E
	.align		8
        /*0068*/ 	.dword	$str$22
	.align		8
        /*0070*/ 	.dword	$str$23


//--------------------- .text._ZN7cutlass13device_kernelINS_4gemm6kernel13GemmUniversalIN4cute5tupleIJiiiiEEENS1_10collective13CollectiveMmaINS1_34MainloopSm90TmaGmmaWarpSpecializedILi5ENS5_IJNS4_1CILi1EEESB_SB_EEENS1_35KernelTmaWarpSpecializedCooperativeEEENS5_IJNSA_ILi128EEENSA_ILi256EEESF_EEEfNS5_IJlSB_lEEEfSI_NS4_8TiledMMAINS4_8MMA_AtomIJNS4_4SM904GMMA30MMA_64x256x8_F32TF32TF32_SS_TNILNSM_7ScaleInE1ELSO_1EEEEEENS4_6LayoutINS5_IJNSA_ILi2EEESB_SB_EEENS5_IJSB_NSA_ILi0EEESU_EEEEENS5_IJNS4_10UnderscoreESX_SX_EEEEENS4_13SM90_TMA_LOADENS4_14ComposedLayoutINS4_7SwizzleILi3ELi4ELi3EEENS4_18smem_ptr_flag_bitsILi32EEENSR_INS5_IJNSA_ILi8EEENSA_ILi32EEEEEENS5_IJS17_SB_EEEEEEEvNS4_8identityES10_S1B_vS1C_EENS_8epilogue10collective6detail29Sm90TmaWarpSpecializedAdapterINS1F_15DefaultEpilogueIfSI_SI_NS1E_6thread17LinearCombinationIfLi1EffLNS1J_9ScaleType4KindE0ELNS_15FloatRoundStyleE2EfEENS1_15EpilogueDefaultEEEEEvvEEEEvNT_6ParamsE --------------------------
	.section	.text._ZN7cutlass13device_kernelINS_4gemm6kernel13GemmUniversalIN4cute5tupleIJiiiiEEENS1_10collective13CollectiveMmaINS1_34MainloopSm90TmaGmmaWarpSpecializedILi5ENS5_IJNS4_1CILi1EEESB_SB_EEENS1_35KernelTmaWarpSpecializedCooperativeEEENS5_IJNSA_ILi128EEENSA_ILi256EEESF_EEEfNS5_IJlSB_lEEEfSI_NS4_8TiledMMAINS4_8MMA_AtomIJNS4_4SM904GMMA30MMA_64x256x8_F32TF32TF32_SS_TNILNSM_7ScaleInE1ELSO_1EEEEEENS4_6LayoutINS5_IJNSA_ILi2EEESB_SB_EEENS5_IJSB_NSA_ILi0EEESU_EEEEENS5_IJNS4_10UnderscoreESX_SX_EEEEENS4_13SM90_TMA_LOADENS4_14ComposedLayoutINS4_7SwizzleILi3ELi4ELi3EEENS4_18smem_ptr_flag_bitsILi32EEENSR_INS5_IJNSA_ILi8EEENSA_ILi32EEEEEENS5_IJS17_SB_EEEEEEEvNS4_8identityES10_S1B_vS1C_EENS_8epilogue10collective6detail29Sm90TmaWarpSpecializedAdapterINS1F_15DefaultEpilogueIfSI_SI_NS1E_6thread17LinearCombinationIfLi1EffLNS1J_9ScaleType4KindE0ELNS_15FloatRoundStyleE2EfEENS1_15EpilogueDefaultEEEEEvvEEEEvNT_6ParamsE,"ax",@progbits
	.align	128
.text._ZN7cutlass13device_kernelINS_4gemm6kernel13GemmUniversalIN4cute5tupleIJiiiiEEENS1_10collective13CollectiveMmaINS1_34MainloopSm90TmaGmmaWarpSpecializedILi5ENS5_IJNS4_1CILi1EEESB_SB_EEENS1_35KernelTmaWarpSpecializedCooperativeEEENS5_IJNSA_ILi128EEENSA_ILi256EEESF_EEEfNS5_IJlSB_lEEEfSI_NS4_8TiledMMAINS4_8MMA_AtomIJNS4_4SM904GMMA30MMA_64x256x8_F32TF32TF32_SS_TNILNSM_7ScaleInE1ELSO_1EEEEEENS4_6LayoutINS5_IJNSA_ILi2EEESB_SB_EEENS5_IJSB_NSA_ILi0EEESU_EEEEENS5_IJNS4_10UnderscoreESX_SX_EEEEENS4_13SM90_TMA_LOADENS4_14ComposedLayoutINS4_7SwizzleILi3ELi4ELi3EEENS4_18smem_ptr_flag_bitsILi32EEENSR_INS5_IJNSA_ILi8EEENSA_ILi32EEEEEENS5_IJS17_SB_EEEEEEEvNS4_8identityES10_S1B_vS1C_EENS_8epilogue10collective6detail29Sm90TmaWarpSpecializedAdapterINS1F_15DefaultEpilogueIfSI_SI_NS1E_6thread17LinearCombinationIfLi1EffLNS1J_9ScaleType4KindE0ELNS_15FloatRoundStyleE2EfEENS1_15EpilogueDefaultEEEEEvvEEEEvNT_6ParamsE:
        .type           _ZN7cutlass13device_kernelINS_4gemm6kernel13GemmUniversalIN4cute5tupleIJiiiiEEENS1_10collective13CollectiveMmaINS1_34MainloopSm90TmaGmmaWarpSpecializedILi5ENS5_IJNS4_1CILi1EEESB_SB_EEENS1_35KernelTmaWarpSpecializedCooperativeEEENS5_IJNSA_ILi128EEENSA_ILi256EEESF_EEEfNS5_IJlSB_lEEEfSI_NS4_8TiledMMAINS4_8MMA_AtomIJNS4_4SM904GMMA30MMA_64x256x8_F32TF32TF32_SS_TNILNSM_7ScaleInE1ELSO_1EEEEEENS4_6LayoutINS5_IJNSA_ILi2EEESB_SB_EEENS5_IJSB_NSA_ILi0EEESU_EEEEENS5_IJNS4_10UnderscoreESX_SX_EEEEENS4_13SM90_TMA_LOADENS4_14ComposedLayoutINS4_7SwizzleILi3ELi4ELi3EEENS4_18smem_ptr_flag_bitsILi32EEENSR_INS5_IJNSA_ILi8EEENSA_ILi32EEEEEENS5_IJS17_SB_EEEEEEEvNS4_8identityES10_S1B_vS1C_EENS_8epilogue10collective6detail29Sm90TmaWarpSpecializedAdapterINS1F_15DefaultEpilogueIfSI_SI_NS1E_6thread17LinearCombinationIfLi1EffLNS1J_9ScaleType4KindE0ELNS_15FloatRoundStyleE2EfEENS1_15EpilogueDefaultEEEEEvvEEEEvNT_6ParamsE,@function
        .size           _ZN7cutlass13device_kernelINS_4gemm6kernel13GemmUniversalIN4cute5tupleIJiiiiEEENS1_10collective13CollectiveMmaINS1_34MainloopSm90TmaGmmaWarpSpecializedILi5ENS5_IJNS4_1CILi1EEESB_SB_EEENS1_35KernelTmaWarpSpecializedCooperativeEEENS5_IJNSA_ILi128EEENSA_ILi256EEESF_EEEfNS5_IJlSB_lEEEfSI_NS4_8TiledMMAINS4_8MMA_AtomIJNS4_4SM904GMMA30MMA_64x256x8_F32TF32TF32_SS_TNILNSM_7ScaleInE1ELSO_1EEEEEENS4_6LayoutINS5_IJNSA_ILi2EEESB_SB_EEENS5_IJSB_NSA_ILi0EEESU_EEEEENS5_IJNS4_10UnderscoreESX_SX_EEEEENS4_13SM90_TMA_LOADENS4_14ComposedLayoutINS4_7SwizzleILi3ELi4ELi3EEENS4_18smem_ptr_flag_bitsILi32EEENSR_INS5_IJNSA_ILi8EEENSA_ILi32EEEEEENS5_IJS17_SB_EEEEEEEvNS4_8identityES10_S1B_vS1C_EENS_8epilogue10collective6detail29Sm90TmaWarpSpecializedAdapterINS1F_15DefaultEpilogueIfSI_SI_NS1E_6thread17LinearCombinationIfLi1EffLNS1J_9ScaleType4KindE0ELNS_15FloatRoundStyleE2EfEENS1_15EpilogueDefaultEEEEEvvEEEEvNT_6ParamsE,(.L_x_324 - _ZN7cutlass13device_kernelINS_4gemm6kernel13GemmUniversalIN4cute5tupleIJiiiiEEENS1_10collective13CollectiveMmaINS1_34MainloopSm90TmaGmmaWarpSpecializedILi5ENS5_IJNS4_1CILi1EEESB_SB_EEENS1_35KernelTmaWarpSpecializedCooperativeEEENS5_IJNSA_ILi128EEENSA_ILi256EEESF_EEEfNS5_IJlSB_lEEEfSI_NS4_8TiledMMAINS4_8MMA_AtomIJNS4_4SM904GMMA30MMA_64x256x8_F32TF32TF32_SS_TNILNSM_7ScaleInE1ELSO_1EEEEEENS4_6LayoutINS5_IJNSA_ILi2EEESB_SB_EEENS5_IJSB_NSA_ILi0EEESU_EEEEENS5_IJNS4_10UnderscoreESX_SX_EEEEENS4_13SM90_TMA_LOADENS4_14ComposedLayoutINS4_7SwizzleILi3ELi4ELi3EEENS4_18smem_ptr_flag_bitsILi32EEENSR_INS5_IJNSA_ILi8EEENSA_ILi32EEEEEENS5_IJS17_SB_EEEEEEEvNS4_8identityES10_S1B_vS1C_EENS_8epilogue10collective6detail29Sm90TmaWarpSpecializedAdapterINS1F_15DefaultEpilogueIfSI_SI_NS1E_6thread17LinearCombinationIfLi1EffLNS1J_9ScaleType4KindE0ELNS_15FloatRoundStyleE2EfEENS1_15EpilogueDefaultEEEEEvvEEEEvNT_6ParamsE)
        .other          _ZN7cutlass13device_kernelINS_4gemm6kernel13GemmUniversalIN4cute5tupleIJiiiiEEENS1_10collective13CollectiveMmaINS1_34MainloopSm90TmaGmmaWarpSpecializedILi5ENS5_IJNS4_1CILi1EEESB_SB_EEENS1_35KernelTmaWarpSpecializedCooperativeEEENS5_IJNSA_ILi128EEENSA_ILi256EEESF_EEEfNS5_IJlSB_lEEEfSI_NS4_8TiledMMAINS4_8MMA_AtomIJNS4_4SM904GMMA30MMA_64x256x8_F32TF32TF32_SS_TNILNSM_7ScaleInE1ELSO_1EEEEEENS4_6LayoutINS5_IJNSA_ILi2EEESB_SB_EEENS5_IJSB_NSA_ILi0EEESU_EEEEENS5_IJNS4_10UnderscoreESX_SX_EEEEENS4_13SM90_TMA_LOADENS4_14ComposedLayoutINS4_7SwizzleILi3ELi4ELi3EEENS4_18smem_ptr_flag_bitsILi32EEENSR_INS5_IJNSA_ILi8EEENSA_ILi32EEEEEENS5_IJS17_SB_EEEEEEEvNS4_8identityES10_S1B_vS1C_EENS_8epilogue10collective6detail29Sm90TmaWarpSpecializedAdapterINS1F_15DefaultEpilogueIfSI_SI_NS1E_6thread17LinearCombinationIfLi1EffLNS1J_9ScaleType4KindE0ELNS_15FloatRoundStyleE2EfEENS1_15EpilogueDefaultEEEEEvvEEEEvNT_6ParamsE,@"STO_CUDA_ENTRY STV_DEFAULT"
_ZN7cutlass13device_kernelINS_4gemm6kernel13GemmUniversalIN4cute5tupleIJiiiiEEENS1_10collective13CollectiveMmaINS1_34MainloopSm90TmaGmmaWarpSpecializedILi5ENS5_IJNS4_1CILi1EEESB_SB_EEENS1_35KernelTmaWarpSpecializedCooperativeEEENS5_IJNSA_ILi128EEENSA_ILi256EEESF_EEEfNS5_IJlSB_lEEEfSI_NS4_8TiledMMAINS4_8MMA_AtomIJNS4_4SM904GMMA30MMA_64x256x8_F32TF32TF32_SS_TNILNSM_7ScaleInE1ELSO_1EEEEEENS4_6LayoutINS5_IJNSA_ILi2EEESB_SB_EEENS5_IJSB_NSA_ILi0EEESU_EEEEENS5_IJNS4_10UnderscoreESX_SX_EEEEENS4_13SM90_TMA_LOADENS4_14ComposedLayoutINS4_7SwizzleILi3ELi4ELi3EEENS4_18smem_ptr_flag_bitsILi32EEENSR_INS5_IJNSA_ILi8EEENSA_ILi32EEEEEENS5_IJS17_SB_EEEEEEEvNS4_8identityES10_S1B_vS1C_EENS_8epilogue10collective6detail29Sm90TmaWarpSpecializedAdapterINS1F_15DefaultEpilogueIfSI_SI_NS1E_6thread17LinearCombinationIfLi1EffLNS1J_9ScaleType4KindE0ELNS_15FloatRoundStyleE2EfEENS1_15EpilogueDefaultEEEEEvvEEEEvNT_6ParamsE:
[----:B------:R-:W0:Y:S01]  /*0000*/  LDC R1, c[0x0][0x28] ;  /* 0x00000a00ff017b82 */ /* 0x000e220000000800 */
[----:B------:R-:W1:Y:S01]  /*0010*/  S2R R18, SR_TID.X ;  /* 0x0000000000127919 */ /* 0x000e620000002100 */
[----:B------:R-:W-:Y:S01]  /*0020*/  ELECT P0, URZ, PT ;  /* 0x00000000003f782f */ /* 0x000fe20003800000 */
[----:B------:R-:W-:Y:S01]  /*0030*/  BSSY B0, `(.L_x_0) ;  /* 0x000000f000007945 */ /* 0x000fe20003800000 */
[--C-:B-1----:R-:W-:Y:S02]  /*0040*/  SHF.R.U32.HI R0, RZ, 0x5, R18.reuse ;  /* 0x00000005ff007819 */ /* 0x102fe40000011612 */
[----:B------:R-:W-:-:S03]  /*0050*/  SHF.R.U32.HI R22, RZ, 0x7, R18 ;  /* 0x00000007ff167819 */ /* 0x000fc60000011612 */
[----:B------:R-:W1:Y:S04]  /*0060*/  SHFL.IDX PT, R5, R0, RZ, 0x1f ;  /* 0x00001fff00057589 */ /* 0x000e6800000e0000 */
[----:B------:R2:W3:Y:S01]  /*0070*/  SHFL.IDX PT, R8, R22, RZ, 0x1f ;  /* 0x00001fff16087589 */ /* 0x0004e200000e0000 */
[----:B-1----:R-:W-:-:S13]  /*0080*/  ISETP.NE.OR P0, PT, R5, RZ, !P0 ;  /* 0x000000ff0500720c */ /* 0x002fda0004705670 */
[----:B0-23--:R-:W-:Y:S05]  /*0090*/  @P0 BRA `(.L_x_1) ;  /* 0x0000000000200947 */ /* 0x00dfea0003800000 */
[----:B------:R-:W-:Y:S02]  /*00a0*/  ULDC.64 UR4, c[0x0][0x198] ;  /* 0x0000660000047ab9 */ /* 0x000fe40000000a00 */
[----:B------:R-:W-:Y:S02]  /*00b0*/  UIADD3 UR6, UP0, UR4, 0xf0, URZ ;  /* 0x000000f004067890 */ /* 0x000fe4000ff1e03f */
[----:B------:R-:W-:Y:S02]  /*00c0*/  UIADD3 UR4, UP1, UR4, 0x1f0, URZ ;  /* 0x000001f004047890 */ /* 0x000fe4000ff3e03f */
[----:B------:R-:W-:Y:S02]  /*00d0*/  UIADD3.X UR7, URZ, UR5, URZ, UP0, !UPT ;  /* 0x000000053f077290 */ /* 0x000fe400087fe43f */
[----:B------:R-:W-:-:S07]  /*00e0*/  UIADD3.X UR5, URZ, UR5, URZ, UP1, !UPT ;  /* 0x000000053f057290 */ /* 0x000fce0008ffe43f */
[----:B------:R0:W-:Y:S02]  /*00f0*/  UTMACCTL.PF [UR6] ;  /* 0x00000000060079b9 */ /* 0x0001e40008040000 */
[----:B------:R0:W-:Y:S02]  /*0100*/  UTMACCTL.PF [UR4] ;  /* 0x00000000040079b9 */ /* 0x0001e40008040000 */
[----:B0-----:R-:W-:Y:S01]  /*0110*/  NOP ;  /* 0x0000000000007918 */ /* 0x001fe20000000000 */
.L_x_1:
[----:B------:R-:W-:Y:S05]  /*0120*/  BSYNC B0 ;  /* 0x0000000000007941 */ /* 0x000fea0003800000 */
.L_x_0:
[----:B------:R-:W0:Y:S02]  /*0130*/  SHFL.IDX PT, R2, R0, RZ, 0x1f ;  /* 0x00001fff00027589 */ /* 0x000e2400000e0000 */
[----:B0-----:R-:W-:-:S13]  /*0140*/  ISETP.NE.AND P0, PT, R2, RZ, PT ;  /* 0x000000ff0200720c */ /* 0x001fda0003f05270 */
[----:B------:R-:W-:Y:S05]  /*0150*/  @P0 BRA `(.L_x_2) ;  /* 0x0000000000600947 */ /* 0x000fea0003800000 */
[----:B------:R-:W0:Y:S01]  /*0160*/  S2UR UR8, SR_CgaCtaId ;  /* 0x00000000000879c3 */ /* 0x000e220000008800 */
[----:B------:R-:W-:Y:S01]  /*0170*/  UMOV UR4, 0x400 ;  /* 0x0000040000047882 */ /* 0x000fe20000000000 */
[----:B------:R-:W-:Y:S01]  /*0180*/  UMOV UR5, 0x1 ;  /* 0x0000000100057882 */ /* 0x000fe20000000000 */
[----:B------:R-:W-:Y:S01]  /*0190*/  UMOV UR6, 0x100 ;  /* 0x0000010000067882 */ /* 0x000fe20000000000 */
[----:B------:R-:W-:Y:S01]  /*01a0*/  ELECT P0, URZ, PT ;  /* 0x00000000003f782f */ /* 0x000fe20003800000 */
[----:B------:R-:W-:-:S04]  /*01b0*/  UIADD3 UR6, -UR6, 0x100000, URZ ;  /* 0x0010000006067890 */ /* 0x000fc8000fffe13f */
[----:B------:R-:W-:Y:S02]  /*01c0*/  USHF.L.U32 UR7, UR6, 0xb, URZ ;  /* 0x0000000b06077899 */ /* 0x000fe4000800063f */
[----:B------:R-:W-:Y:S02]  /*01d0*/  USHF.L.U32 UR6, UR6, 0x1, URZ ;  /* 0x0000000106067899 */ /* 0x000fe4000800063f */
[----:B0-----:R-:W-:Y:S02]  /*01e0*/  ULEA UR8, UR8, UR4, 0x18 ;  /* 0x0000000408087291 */ /* 0x001fe4000f8ec03f */
[----:B------:R-:W-:-:S04]  /*01f0*/  UIADD3 UR4, -UR5, 0x100000, URZ ;  /* 0x0010000005047890 */ /* 0x000fc8000fffe13f */
[----:B------:R-:W-:Y:S02]  /*0200*/  USHF.L.U32 UR5, UR4, 0xb, URZ ;  /* 0x0000000b04057899 */ /* 0x000fe4000800063f */
[----:B------:R-:W-:Y:S01]  /*0210*/  USHF.L.U32 UR4, UR4, 0x1, URZ ;  /* 0x0000000104047899 */ /* 0x000fe2000800063f */
[----:B------:R-:W0:Y:S11]  /*0220*/  FENCE.VIEW.ASYNC.S ;  /* 0x00000000000073c6 */ /* 0x000e360000000000 */
[----:B0-----:R0:W1:Y:S01]  /*0230*/  SYNCS.EXCH.64 URZ, [UR8], UR4 ;  /* 0x00000004083f75b2 */ /* 0x0010620008000100 */
[----:B------:R0:W2:Y:S01]  /*0240*/  SYNCS.EXCH.64 URZ, [UR8+0x28], UR6 ;  /* 0x00002806083f75b2 */ /* 0x0000a20008000100 */
[----:B------:R0:W3:Y:S01]  /*0250*/  SYNCS.EXCH.64 URZ, [UR8+0x8], UR4 ;  /* 0x00000804083f75b2 */ /* 0x0000e20008000100 */
[----:B------:R0:W4:Y:S01]  /*0260*/  SYNCS.EXCH.64 URZ, [UR8+0x30], UR6 ;  /* 0x00003006083f75b2 */ /* 0x0001220008000100 */
[----:B------:R0:W0:Y:S01]  /*0270*/  SYNCS.EXCH.64 URZ, [UR8+0x10], UR4 ;  /* 0x00001004083f75b2 */ /* 0x0000220008000100 */
[----:B------:R0:W0:Y:S01]  /*0280*/  SYNCS.EXCH.64 URZ, [UR8+0x38], UR6 ;  /* 0x00003806083f75b2 */ /* 0x0000220008000100 */
[----:B------:R0:W0:Y:S01]  /*0290*/  SYNCS.EXCH.64 URZ, [UR8+0x18], UR4 ;  /* 0x00001804083f75b2 */ /* 0x0000220008000100 */
[----:B------:R0:W0:Y:S01]  /*02a0*/  SYNCS.EXCH.64 URZ, [UR8+0x40], UR6 ;  /* 0x00004006083f75b2 */ /* 0x0000220008000100 */
[----:B------:R0:W0:Y:S01]  /*02b0*/  SYNCS.EXCH.64 URZ, [UR8+0x20], UR4 ;  /* 0x00002004083f75b2 */ /* 0x0000220008000100 */
[----:B------:R0:W0:Y:S01]  /*02c0*/  SYNCS.EXCH.64 URZ, [UR8+0x48], UR6 ;  /* 0x00004806083f75b2 */ /* 0x0000220008000100 */
[----:B------:R-:W-:Y:S01]  /*02d0*/  NOP ;  /* 0x0000000000007918 */ /* 0x000fe20000000000 */
.L_x_2:
[----:B------:R-:W5:Y:S01]  /*02e0*/  SHFL.IDX PT, R0, R0, RZ, 0x1f ;  /* 0x00001fff00007589 */ /* 0x000f6200000e0000 */
[----:B------:R-:W-:Y:S01]  /*02f0*/  ELECT P0, URZ, PT ;  /* 0x00000000003f782f */ /* 0x000fe20003800000 */
[----:B------:R-:W1:Y:S01]  /*0300*/  LDC R2, c[0x0][0x65c] ;  /* 0x00019700ff027b82 */ /* 0x000e620000000800 */
[----:B------:R-:W-:Y:S01]  /*0310*/  SHF.R.S32.HI R6, RZ, 0x1f, R5 ;  /* 0x0000001fff067819 */ /* 0x000fe20000011405 */
[----:B------:R-:W2:Y:S01]  /*0320*/  S2R R3, SR_CTAID.Y ;  /* 0x0000000000037919 */ /* 0x000ea20000002600 */
[----:B0-----:R-:W-:Y:S01]  /*0330*/  UMOV UR4, 0x20 ;  /* 0x0000002000047882 */ /* 0x001fe20000000000 */
[----:B------:R-:W-:Y:S01]  /*0340*/  ISETP.NE.AND P2, PT, R8, RZ, PT ;  /* 0x000000ff0800720c */ /* 0x000fe20003f45270 */
[----:B------:R-:W-:Y:S01]  /*0350*/  NOP ;  /* 0x0000000000007918 */ /* 0x000fe20000000000 */
[----:B------:R-:W0:Y:S01]  /*0360*/  S2R R4, SR_CTAID.X ;  /* 0x0000000000047919 */ /* 0x000e220000002500 */
[----:B------:R-:W-:Y:S01]  /*0370*/  LEA.HI R6, R6, R5, RZ, 0x2 ;  /* 0x0000000506067211 */ /* 0x000fe200078f10ff */
[----:B------:R-:W-:Y:S01]  /*0380*/  NOP ;  /* 0x0000000000007918 */ /* 0x000fe20000000000 */
[----:B-----5:R-:W-:-:S02]  /*0390*/  ISETP.NE.OR P0, PT, R0, RZ, !P0 ;  /* 0x000000ff0000720c */ /* 0x020fc40004705670 */
[----:B-1----:R-:W-:-:S04]  /*03a0*/  ISETP.NE.AND P3, PT, R2, 0x1, PT ;  /* 0x000000010200780c */ /* 0x002fc80003f65270 */
[----:B------:R-:W-:Y:S02]  /*03b0*/  P2R R0, PR, RZ, 0x8 ;  /* 0x00000008ff007803 */ /* 0x000fe40000000000 */
[----:B------:R-:W-:-:S05]  /*03c0*/  LOP3.LUT R0, R6, 0xfffffffc, RZ, 0xc0, !PT ;  /* 0xfffffffc06007812 */ /* 0x000fca00078ec0ff */
[----:B------:R-:W-:Y:S01]  /*03d0*/  VOTEU.ALL UP0, P0 ;  /* 0x00000000003f7886 */ /* 0x000fe20000000000 */
[----:B------:R-:W-:Y:S01]  /*03e0*/  IMAD.IADD R0, R5, 0x1, -R0 ;  /* 0x0000000105007824 */ /* 0x000fe200078e0a00 */
[----:B------:R-:W0:Y:S01]  /*03f0*/  @P3 LDC R17, c[0x0][0x10] ;  /* 0x00000400ff113b82 */ /* 0x000e220000000800 */
[----:B------:R-:W-:Y:S01]  /*0400*/  VOTEU.ALL UP1, P0 ;  /* 0x00000000003f7886 */ /* 0x000fe20000020000 */
[----:B--2---:R-:W-:Y:S01]  /*0410*/  @P3 IMAD.MOV.U32 R6, RZ, RZ, R3 ;  /* 0x000000ffff063224 */ /* 0x004fe200078e0003 */
[----:B------:R-:W-:Y:S01]  /*0420*/  @!UP0 UMOV UR6, 0x400 ;  /* 0x0000040000068882 */ /* 0x000fe20000000000 */
[----:B------:R-:W-:-:S04]  /*0430*/  @!UP0 UIADD3 UR4, -UR4, 0x100000, URZ ;  /* 0x0010000004048890 */ /* 0x000fc8000fffe13f */
[----:B------:R-:W-:Y:S02]  /*0440*/  @!UP0 USHF.L.U32 UR5, UR4, 0xb, URZ ;  /* 0x0000000b04058899 */ /* 0x000fe4000800063f */
[----:B------:R-:W-:Y:S01]  /*0450*/  @!UP0 USHF.L.U32 UR4, UR4, 0x1, URZ ;  /* 0x0000000104048899 */ /* 0x000fe2000800063f */
[----:B------:R-:W-:Y:S02]  /*0460*/  @P3 IMAD.MOV.U32 R7, RZ, RZ, RZ ;  /* 0x000000ffff073224 */ /* 0x000fe400078e00ff */
[----:B------:R-:W-:Y:S01]  /*0470*/  IMAD.MOV.U32 R5, RZ, RZ, RZ ;  /* 0x000000ffff057224 */ /* 0x000fe200078e00ff */
[----:B------:R-:W1:Y:S01]  /*0480*/  @!UP0 S2UR UR7, SR_CgaCtaId ;  /* 0x00000000000789c3 */ /* 0x000e620000008800 */
[----:B------:R-:W-:-:S07]  /*0490*/  @P3 IMAD.MOV.U32 R11, RZ, RZ, RZ ;  /* 0x000000ffff0b3224 */ /* 0x000fce00078e00ff */
[----:B------:R-:W2:Y:S01]  /*04a0*/  @!P3 LDC R9, c[0x0][0xc] ;  /* 0x00000300ff09bb82 */ /* 0x000ea20000000800 */
[----:B0-----:R-:W-:-:S04]  /*04b0*/  @P3 IMAD.WIDE.U32 R16, R4, R17, R6 ;  /* 0x0000001104103225 */ /* 0x001fc800078e0006 */
[----:B------:R-:W-:Y:S01]  /*04c0*/  @P3 IMAD.IADD R17, R17, 0x1, R11 ;  /* 0x0000000111113824 */ /* 0x000fe200078e020b */
[----:B-1----:R-:W-:Y:S01]  /*04d0*/  @!UP0 ULEA UR6, UR7, UR6, 0x18 ;  /* 0x0000000607068291 */ /* 0x002fe2000f8ec03f */
[----:B------:R-:W-:Y:S01]  /*04e0*/  VOTEU.ALL UP0, P0 ;  /* 0x00000000003f7886 */ /* 0x000fe20000000000 */
[----:B------:R-:W-:-:S04]  /*04f0*/  ISETP.NE.AND P0, PT, R0, 0x3, PT ;  /* 0x000000030000780c */ /* 0x000fc80003f05270 */
[----:B------:R-:W-:Y:S01]  /*0500*/  ISETP.EQ.OR P0, PT, R0, RZ, !P0 ;  /* 0x000000ff0000720c */ /* 0x000fe20004702670 */
[----:B--2---:R-:W-:-:S03]  /*0510*/  @!P3 IMAD.WIDE.U32 R6, R9, R3, R4 ;  /* 0x000000030906b225 */ /* 0x004fc600078e0004 */
[C---:B------:R-:W-:Y:S01]  /*0520*/  ISETP.EQ.AND P0, PT, R8.reuse, RZ, P0 ;  /* 0x000000ff0800720c */ /* 0x040fe20000702270 */
[----:B------:R-:W-:Y:S01]  /*0530*/  VIADD R8, R8, 0xffffffff ;  /* 0xffffffff08087836 */ /* 0x000fe20000000000 */
[----:B------:R-:W0:Y:S02]  /*0540*/  FENCE.VIEW.ASYNC.S ;  /* 0x00000000000073c6 */ /* 0x000e240000000000 */
[----:B0-----:R0:W3:Y:S01]  /*0550*/  @!UP0 SYNCS.EXCH.64 URZ, [UR6+0x60], UR4 ;  /* 0x00006004063f85b2 */ /* 0x0010e20008000100 */
[----:B------:R-:W-:Y:S01]  /*0560*/  @!P3 IMAD.MOV.U32 R16, RZ, RZ, R6 ;  /* 0x000000ffff10b224 */ /* 0x000fe200078e0006 */
[----:B------:R-:W-:Y:S01]  /*0570*/  SEL R19, RZ, 0x1, !P0 ;  /* 0x00000001ff137807 */ /* 0x000fe20004000000 */
[----:B------:R-:W-:Y:S01]  /*0580*/  @!P3 IMAD.MOV.U32 R17, RZ, RZ, R7 ;  /* 0x000000ffff11b224 */ /* 0x000fe200078e0007 */
[----:B------:R-:W-:-:S04]  /*0590*/  ISETP.GE.U32.AND P1, PT, R8, 0x2, PT ;  /* 0x000000020800780c */ /* 0x000fc80003f26070 */
[----:B------:R-:W-:Y:S01]  /*05a0*/  SEL R19, R19, 0x2, P1 ;  /* 0x0000000213137807 */ /* 0x000fe20000800000 */
[----:B------:R0:W3:Y:S01]  /*05b0*/  @!UP1 SYNCS.EXCH.64 URZ, [UR6+0x68], UR4 ;  /* 0x00006804063f95b2 */ /* 0x0000e20008000100 */
[----:B------:R-:W-:Y:S01]  /*05c0*/  NOP ;  /* 0x0000000000007918 */ /* 0x000fe20000000000 */
[----:B---34-:R-:W-:Y:S06]  /*05d0*/  BAR.SYNC.DEFER_BLOCKING 0x0 ;  /* 0x0000000000007b1d */ /* 0x018fec0000010000 */
[----:B------:R-:W-:Y:S05]  /*05e0*/  @!P2 BRA `(.L_x_3) ;  /* 0x0000008c005ca947 */ /* 0x000fea0003800000 */
[----:B------:R-:W-:-:S13]  /*05f0*/  ISETP.GT.U32.AND P0, PT, R8, 0x1, PT ;  /* 0x000000010800780c */ /* 0x000fda0003f04070 */
[----:B0-----:R-:W-:Y:S05]  /*0600*/  @P0 EXIT ;  /* 0x000000000000094d */ /* 0x001fea0003800000 */
[----:B------:R-:W-:Y:S01]  /*0610*/  ULDC.64 UR4, c[0x0][0x650] ;  /* 0x0001940000047ab9 */ /* 0x000fe20000000a00 */
[----:B------:R-:W-:Y:S01]  /*0620*/  PRMT R0, RZ, 0x7610, R0 ;  /* 0x00007610ff007816 */ /* 0x000fe20000000000 */
[----:B------:R-:W-:Y:S01]  /*0630*/  IMAD.MOV.U32 R153, RZ, RZ, -0x1 ;  /* 0xffffffffff997424 */ /* 0x000fe200078e00ff */
[----:B------:R-:W-:Y:S01]  /*0640*/  ISETP.GE.U32.AND P0, PT, R16, UR4, PT ;  /* 0x0000000410007c0c */ /* 0x000fe2000bf06070 */
[----:B------:R-:W-:Y:S02]  /*0650*/  IMAD.MOV.U32 R152, RZ, RZ, -0x1 ;  /* 0xffffffffff987424 */ /* 0x000fe400078e00ff */
[----:B------:R-:W-:Y:S01]  /*0660*/  IMAD.MOV.U32 R23, RZ, RZ, -0x1 ;  /* 0xffffffffff177424 */ /* 0x000fe200078e00ff */
[----:B------:R-:W-:-:S13]  /*0670*/  ISETP.GE.U32.AND.EX P0, PT, R17, UR5, PT, P0 ;  /* 0x0000000511007c0c */ /* 0x000fda000bf06100 */
[----:B------:R-:W-:Y:S05]  /*0680*/  @P0 BRA `(.L_x_4) ;  /* 0x0000000400540947 */ /* 0x000fea0003800000 */
[----:B------:R-:W0:Y:S01]  /*0690*/  LDC.64 R14, c[0x0][0x628] ;  /* 0x00018a00ff0e7b82 */ /* 0x000e220000000a00 */
[----:B------:R-:W-:Y:S02]  /*06a0*/  IMAD.MOV.U32 R6, RZ, RZ, R16 ;  /* 0x000000ffff067224 */ /* 0x000fe400078e0010 */
[----:B------:R-:W-:-:S05]  /*06b0*/  IMAD.MOV.U32 R7, RZ, RZ, R17 ;  /* 0x000000ffff077224 */ /* 0x000fca00078e0011 */
[----:B------:R-:W1:Y:S08]  /*06c0*/  LDC R0, c[0x0][0x630] ;  /* 0x00018c00ff007b82 */ /* 0x000e700000000800 */
[----:B------:R-:W2:Y:S01]  /*06d0*/  LDC.64 R20, c[0x0][0x620] ;  /* 0x00018800ff147b82 */ /* 0x000ea20000000a00 */
[----:B0-----:R-:W-:-:S04]  /*06e0*/  ISETP.NE.U32.AND P0, PT, R14, RZ, PT ;  /* 0x000000ff0e00720c */ /* 0x001fc80003f05070 */
[----:B------:R-:W-:-:S13]  /*06f0*/  ISETP.NE.AND.EX P0, PT, R15, RZ, PT, P0 ;  /* 0x000000ff0f00720c */ /* 0x000fda0003f05300 */
[----:B-12---:R-:W-:Y:S05]  /*0700*/  @!P0 BRA `(.L_x_5) ;  /* 0x0000000000288947 */ /* 0x006fea0003800000 */
[----:B------:R-:W0:Y:S02]  /*0710*/  LDC R11, c[0x0][0x634] ;  /* 0x00018d00ff0b7b82 */ /* 0x000e240000000800 */
[----:B0-----:R-:W-:-:S05]  /*0720*/  IADD3 R11, P0, R16, R11, RZ ;  /* 0x0000000b100b7210 */ /* 0x001fca0007f1e0ff */
[----:B------:R-:W-:-:S04]  /*0730*/  IMAD.X R13, RZ, RZ, R17, P0 ;  /* 0x000000ffff0d7224 */ /* 0x000fc800000e0611 */
[----:B------:R-:W-:-:S04]  /*0740*/  IMAD.WIDE.U32 R6, R13, R14, RZ ;  /* 0x0000000e0d067225 */ /* 0x000fc800078e00ff */
[----:B------:R-:W-:-:S04]  /*0750*/  IMAD.WIDE.U32 R8, P0, R11, R15, R6 ;  /* 0x0000000f0b087225 */ /* 0x000fc80007800006 */
[----:B------:R-:W-:-:S04]  /*0760*/  IMAD.WIDE.U32 R6, R11, R14, RZ ;  /* 0x0000000e0b067225 */ /* 0x000fc800078e00ff */
[----:B------:R-:W-:Y:S01]  /*0770*/  IMAD.X R11, RZ, RZ, RZ, P0 ;  /* 0x000000ffff0b7224 */ /* 0x000fe200000e06ff */
[----:B------:R-:W-:Y:S01]  /*0780*/  IADD3 RZ, P0, R7, R8, RZ ;  /* 0x0000000807ff7210 */ /* 0x000fe20007f1e0ff */
[----:B------:R-:W-:-:S04]  /*0790*/  IMAD.MOV.U32 R10, RZ, RZ, R9 ;  /* 0x000000ffff0a7224 */ /* 0x000fc800078e0009 */
[----:B------:R-:W-:-:S08]  /*07a0*/  IMAD.WIDE.U32.X R6, R13, R15, R10, P0 ;  /* 0x0000000f0d067225 */ /* 0x000fd000000e040a */
.L_x_5:
[-CC-:B------:R-:W-:Y:S01]  /*07b0*/  SHF.R.U64 R23, R6, R0.reuse, R7.reuse ;  /* 0x0000000006177219 */ /* 0x180fe20000001207 */
[----:B------:R-:W0:Y:S01]  /*07c0*/  LDC R10, c[0x0][0x618] ;  /* 0x00018600ff0a7b82 */ /* 0x000e220000000800 */
[----:B------:R-:W-:Y:S01]  /*07d0*/  SHF.R.U32.HI R5, RZ, R0, R7 ;  /* 0x00000000ff057219 */ /* 0x000fe20000011607 */
[----:B------:R-:W-:Y:S01]  /*07e0*/  ULDC UR4, c[0x0][0x150] ;  /* 0x0000540000047ab9 */ /* 0x000fe20000000800 */
[----:B------:R-:W-:Y:S02]  /*07f0*/  IADD3 R9, P0, RZ, -R23, RZ ;  /* 0x80000017ff097210 */ /* 0x000fe40007f1e0ff */
[----:B------:R-:W-:-:S03]  /*0800*/  I2FP.F32.U32 R0, R4 ;  /* 0x0000000400007245 */ /* 0x000fc60000201000 */
[----:B------:R-:W1:Y:S01]  /*0810*/  LDC.64 R28, c[0x0][0x640] ;  /* 0x00019000ff1c7b82 */ /* 0x000e620000000a00 */
[----:B------:R-:W-:Y:S02]  /*0820*/  IMAD.X R11, RZ, RZ, ~R5, P0 ;  /* 0x000000ffff0b7224 */ /* 0x000fe400000e0e05 */
[----:B------:R-:W-:Y:S01]  /*0830*/  FMUL R0, R0, UR4 ;  /* 0x0000000400007c20 */ /* 0x000fe20008400000 */
[----:B------:R-:W-:Y:S01]  /*0840*/  IMAD.WIDE.U32 R6, R9, R20, R16 ;  /* 0x0000001409067225 */ /* 0x000fe200078e0010 */
[----:B------:R-:W-:-:S03]  /*0850*/  ULDC UR4, c[0x0][0x154] ;  /* 0x0000550000047ab9 */ /* 0x000fc60000000800 */
[----:B------:R-:W-:Y:S01]  /*0860*/  IMAD R8, R11, R20, RZ ;  /* 0x000000140b087224 */ /* 0x000fe200078e02ff */
[----:B------:R-:W2:Y:S01]  /*0870*/  LDC R5, c[0x0][0x144] ;  /* 0x00005100ff057b82 */ /* 0x000ea20000000800 */
[----:B------:R-:W3:Y:S02]  /*0880*/  F2I.U32.TRUNC.NTZ R0, R0 ;  /* 0x0000000000007305 */ /* 0x000ee4000020f000 */
[----:B------:R-:W-:-:S04]  /*0890*/  IMAD R9, R9, R21, R8 ;  /* 0x0000001509097224 */ /* 0x000fc800078e0208 */
[----:B------:R-:W-:Y:S01]  /*08a0*/  IMAD.IADD R7, R7, 0x1, R9 ;  /* 0x0000000107077824 */ /* 0x000fe200078e0209 */
[----:B------:R-:W4:Y:S01]  /*08b0*/  LDC R12, c[0x0][0x608] ;  /* 0x00018200ff0c7b82 */ /* 0x000f220000000800 */
[----:B------:R-:W-:-:S03]  /*08c0*/  IMAD.MOV.U32 R9, RZ, RZ, -0x1 ;  /* 0xffffffffff097424 */ /* 0x000fc600078e00ff */
[-CC-:B0-----:R-:W-:Y:S02]  /*08d0*/  SHF.R.U64 R20, R6, R10.reuse, R7.reuse ;  /* 0x0000000a06147219 */ /* 0x181fe40000001207 */
[----:B------:R-:W-:Y:S02]  /*08e0*/  I2FP.F32.U32 R6, R3 ;  /* 0x0000000300067245 */ /* 0x000fe40000201000 */
[----:B------:R-:W0:Y:S01]  /*08f0*/  LDC R26, c[0x0][0x658] ;  /* 0x00019600ff1a7b82 */ /* 0x000e220000000800 */
[----:B-1----:R-:W-:Y:S01]  /*0900*/  ISETP.NE.U32.AND P0, PT, R28, RZ, PT ;  /* 0x000000ff1c00720c */ /* 0x002fe20003f05070 */
[----:B---3--:R-:W-:Y:S01]  /*0910*/  IMAD.MOV R8, RZ, RZ, -R0 ;  /* 0x000000ffff087224 */ /* 0x008fe200078e0a00 */
[----:B------:R-:W-:Y:S01]  /*0920*/  SHF.R.U32.HI R7, RZ, R10, R7 ;  /* 0x0000000aff077219 */ /* 0x000fe20000011607 */
[----:B------:R-:W-:Y:S01]  /*0930*/  FMUL R6, R6, UR4 ;  /* 0x0000000406067c20 */ /* 0x000fe20008400000 */
[----:B------:R-:W-:-:S03]  /*0940*/  ISETP.NE.AND.EX P0, PT, R29, RZ, PT, P0 ;  /* 0x000000ff1d00720c */ /* 0x000fc60003f05300 */
[----:B------:R-:W1:Y:S01]  /*0950*/  LDC R14, c[0x0][0x148] ;  /* 0x00005200ff0e7b82 */ /* 0x000e620000000800 */
[----:B--2---:R-:W-:-:S07]  /*0960*/  IMAD R0, R5, R8, R4 ;  /* 0x0000000805007224 */ /* 0x004fce00078e0204 */
[----:B------:R-:W2:Y:S01]  /*0970*/  LDC R24, c[0x0][0x600] ;  /* 0x00018000ff187b82 */ /* 0x000ea20000000800 */
[-CC-:B----4-:R-:W-:Y:S02]  /*0980*/  SHF.R.U64 R30, R20, R12.reuse, R7.reuse ;  /* 0x0000000c141e7219 */ /* 0x190fe40000001207 */
[----:B------:R-:W-:Y:S01]  /*0990*/  SHF.R.U32.HI R5, RZ, R12, R7 ;  /* 0x0000000cff057219 */ /* 0x000fe20000011607 */
[----:B------:R-:W-:Y:S01]  /*09a0*/  IMAD.MOV.U32 R7, RZ, RZ, 0x1 ;  /* 0x00000001ff077424 */ /* 0x000fe200078e00ff */
[----:B------:R3:W4:Y:S03]  /*09b0*/  F2I.U32.TRUNC.NTZ R12, R6 ;  /* 0x00000006000c7305 */ /* 0x000726000020f000 */
[----:B------:R-:W1:Y:S01]  /*09c0*/  LDC R15, c[0x0][0x648] ;  /* 0x00019200ff0f7b82 */ /* 0x000e620000000800 */
[-C--:B0-----:R-:W-:Y:S02]  /*09d0*/  SHF.L.U32 R4, R9, R26.reuse, RZ ;  /* 0x0000001a09047219 */ /* 0x081fe400000006ff */
[----:B------:R-:W-:-:S02]  /*09e0*/  SHF.R.U64 R32, R30, R26, R5 ;  /* 0x0000001a1e207219 */ /* 0x000fc40000001205 */
[----:B------:R-:W-:Y:S02]  /*09f0*/  LOP3.LUT R11, RZ, R4, RZ, 0x33, !PT ;  /* 0x00000004ff0b7212 */ /* 0x000fe400078e33ff */
[-C--:B------:R-:W-:Y:S01]  /*0a00*/  SHF.R.U32.HI R5, RZ, R26.reuse, R5 ;  /* 0x0000001aff057219 */ /* 0x080fe20000011605 */
[----:B------:R-:W0:Y:S01]  /*0a10*/  LDC R21, c[0x0][0x638] ;  /* 0x00018e00ff157b82 */ /* 0x000e220000000800 */
[----:B------:R-:W-:Y:S01]  /*0a20*/  SHF.L.U32 R10, R7, R26, RZ ;  /* 0x0000001a070a7219 */ /* 0x000fe200000006ff */
[----:B------:R-:W-:-:S06]  /*0a30*/  IMAD.MOV.U32 R4, RZ, RZ, R32 ;  /* 0x000000ffff047224 */ /* 0x000fcc00078e0020 */
[----:B------:R-:W0:Y:S01]  /*0a40*/  LDC R153, c[0x0][0x610] ;  /* 0x00018400ff997b82 */ /* 0x000e220000000800 */
[----:B---34-:R-:W-:Y:S05]  /*0a50*/  @!P0 BRA `(.L_x_6) ;  /* 0x0000000000288947 */ /* 0x018fea0003800000 */
[----:B------:R-:W3:Y:S02]  /*0a60*/  LDC R9, c[0x0][0x64c] ;  /* 0x00019300ff097b82 */ /* 0x000ee40000000800 */
[----:B---3--:R-:W-:-:S05]  /*0a70*/  IADD3 R9, P0, R32, R9, RZ ;  /* 0x0000000920097210 */ /* 0x008fca0007f1e0ff */
        /* <DEDUP_REMOVED lines=8> */
.L_x_6:
[----:B-1----:R-:W-:Y:S01]  /*0b00*/  SHF.R.U64 R4, R4, R15, R5 ;  /* 0x0000000f04047219 */ /* 0x002fe20000001205 */
[----:B--2---:R-:W-:Y:S01]  /*0b10*/  VIADD R5, R24, 0xffffffff ;  /* 0xffffffff18057836 */ /* 0x004fe20000000000 */
[----:B------:R-:W-:Y:S01]  /*0b20*/  LOP3.LUT R11, R30, R11, RZ, 0xc0, !PT ;  /* 0x0000000b1e0b7212 */ /* 0x000fe200078ec0ff */
[----:B------:R-:W-:Y:S02]  /*0b30*/  IMAD.MOV R12, RZ, RZ, -R12 ;  /* 0x000000ffff0c7224 */ /* 0x000fe400078e0a0c */
[----:B------:R-:W-:Y:S02]  /*0b40*/  IMAD.MOV R6, RZ, RZ, -R4 ;  /* 0x000000ffff067224 */ /* 0x000fe400078e0a04 */
[----:B------:R-:W-:Y:S01]  /*0b50*/  IMAD R11, R10, R4, R11 ;  /* 0x000000040a0b7224 */ /* 0x000fe200078e020b */
[----:B------:R-:W-:Y:S01]  /*0b60*/  LOP3.LUT R4, R20, R5, RZ, 0xc0, !PT ;  /* 0x0000000514047212 */ /* 0x000fe200078ec0ff */
[----:B------:R-:W-:Y:S02]  /*0b70*/  @P3 IMAD R0, R14, R12, R3 ;  /* 0x0000000c0e003224 */ /* 0x000fe400078e0203 */
[----:B0-----:R-:W-:-:S02]  /*0b80*/  IMAD R3, R6, R21, R32 ;  /* 0x0000001506037224 */ /* 0x001fc400078e0220 */
[----:B------:R-:W-:Y:S02]  /*0b90*/  IMAD R153, R11, R153, R0 ;  /* 0x000000990b997224 */ /* 0x000fe400078e0200 */
[----:B------:R-:W-:Y:S02]  /*0ba0*/  IMAD R4, R3, R24, R4 ;  /* 0x0000001803047224 */ /* 0x000fe400078e0204 */
[----:B------:R-:W-:-:S03]  /*0bb0*/  IMAD.MOV.U32 R0, RZ, RZ, 0x1 ;  /* 0x00000001ff007424 */ /* 0x000fc600078e00ff */
[----:B------:R-:W-:Y:S02]  /*0bc0*/  SEL R152, R4, R153, !P3 ;  /* 0x0000009904987207 */ /* 0x000fe40005800000 */
[----:B------:R-:W-:-:S07]  /*0bd0*/  SEL R153, R153, R4, !P3 ;  /* 0x0000000499997207 */ /* 0x000fce0005800000 */
.L_x_4:
[----:B------:R-:W-:-:S08]  /*0be0*/  NOP ;  /* 0x0000000000007918 */ /* 0x000fd00000000000 */
[----:B------:R-:W0:Y:S02]  /*0bf0*/  USETMAXREG.TRY_ALLOC.CTAPOOL UP0, 0xe8 ;  /* 0x000000e8000079c8 */ /* 0x000e240008000600 */
[----:B0-----:R-:W-:-:S13]  /*0c00*/  PLOP3.LUT P0, PT, PT, PT, UP0, 0x80, 0x0 ;  /* 0x000000000000781c */ /* 0x001fda0003f0f008 */
[----:B------:R-:W-:Y:S05]  /*0c10*/  @!P0 BRA `(.L_x_4) ;  /* 0xfffffffc00f08947 */ /* 0x000fea000383ffff */
[----:B------:R-:W-:Y:S01]  /*0c20*/  ULDC.64 UR4, c[0x0][0x598] ;  /* 0x0001660000047ab9 */ /* 0x000fe20000000a00 */
[----:B------:R-:W-:Y:S01]  /*0c30*/  ULDC.64 UR36, c[0x0][0x208] ;  /* 0x0000820000247ab9 */ /* 0x000fe20000000a00 */
[----:B------:R-:W-:-:S04]  /*0c40*/  ISETP.NE.U32.AND P0, PT, RZ, UR4, PT ;  /* 0x00000004ff007c0c */ /* 0x000fc8000bf05070 */
[----:B------:R-:W-:-:S13]  /*0c50*/  ISETP.NE.AND.EX P0, PT, RZ, UR5, PT, P0 ;  /* 0x00000005ff007c0c */ /* 0x000fda000bf05300 */
[----:B------:R-:W-:Y:S05]  /*0c60*/  @!P0 BRA `(.L_x_7) ;  /* 0x00000000001c8947 */ /* 0x000fea0003800000 */
[----:B------:R-:W0:Y:S02]  /*0c70*/  LDC.64 R4, c[0x0][0x598] ;  /* 0x00016600ff047b82 */ /* 0x000e240000000a00 */
[----:B0-----:R-:W2:Y:S02]  /*0c80*/  LDG.E.64 R4, desc[UR36][R4.64] ;  /* 0x0000002404047981 */ /* 0x001ea4000c1e1b00 */
[----:B--2---:R-:W-:-:S04]  /*0c90*/  ISETP.NE.U32.AND P0, PT, R4, RZ, PT ;  /* 0x000000ff0400720c */ /* 0x004fc80003f05070 */
[----:B------:R-:W-:-:S13]  /*0ca0*/  ISETP.NE.AND.EX P0, PT, R5, RZ, PT, P0 ;  /* 0x000000ff0500720c */ /* 0x000fda0003f05300 */
[----:B------:R-:W-:Y:S05]  /*0cb0*/  @!P0 BRA `(.L_x_7) ;  /* 0x0000000000088947 */ /* 0x000fea0003800000 */
[----:B------:R0:W5:Y:S01]  /*0cc0*/  LD.E R154, desc[UR36][R4.64] ;  /* 0x00000024049a7980 */ /* 0x000162000c101900 */
[----:B------:R-:W-:Y:S05]  /*0cd0*/  BRA `(.L_x_8) ;  /* 0x0000000000247947 */ /* 0x000fea0003800000 */
.L_x_7:
[----:B------:R-:W-:Y:S02]  /*0ce0*/  ULDC.64 UR4, c[0x0][0x588] ;  /* 0x0001620000047ab9 */ /* 0x000fe40000000a00 */
[----:B------:R-:W-:-:S04]  /*0cf0*/  ISETP.NE.U32.AND P0, PT, RZ, UR4, PT ;  /* 0x00000004ff007c0c */ /* 0x000fc8000bf05070 */
[----:B------:R-:W-:-:S13]  /*0d00*/  ISETP.NE.AND.EX P0, PT, RZ, UR5, PT, P0 ;  /* 0x00000005ff007c0c */ /* 0x000fda000bf05300 */
[----:B------:R-:W-:Y:S05]  /*0d10*/  @!P0 BRA `(.L_x_9) ;  /* 0x00000000000c8947 */ /* 0x000fea0003800000 */
[----:B------:R-:W0:Y:S02]  /*0d20*/  LDC.64 R154, c[0x0][0x588] ;  /* 0x00016200ff9a7b82 */ /* 0x000e240000000a00 */
[----:B0-----:R1:W5:Y:S01]  /*0d30*/  LDG.E R154, desc[UR36][R154.64] ;  /* 0x000000249a9a7981 */ /* 0x001362000c1e1900 */
[----:B------:R-:W-:Y:S05]  /*0d40*/  BRA `(.L_x_8) ;  /* 0x0000000000087947 */ /* 0x000fea0003800000 */
.L_x_9:
[----:B------:R-:W-:Y:S02]  /*0d50*/  ULDC UR4, c[0x0][0x580] ;  /* 0x0001600000047ab9 */ /* 0x000fe40000000800 */
[----:B------:R-:W-:-:S07]  /*0d60*/  IMAD.U32 R154, RZ, RZ, UR4 ;  /* 0x00000004ff9a7e24 */ /* 0x000fce000f8e00ff */
.L_x_8:
[----:B------:R-:W-:Y:S02]  /*0d70*/  ULDC.64 UR4, c[0x0][0x5a0] ;  /* 0x0001680000047ab9 */ /* 0x000fe40000000a00 */
[----:B------:R-:W-:-:S04]  /*0d80*/  ISETP.NE.U32.AND P0, PT, RZ, UR4, PT ;  /* 0x00000004ff007c0c */ /* 0x000fc8000bf05070 */
[----:B------:R-:W-:-:S13]  /*0d90*/  ISETP.NE.AND.EX P0, PT, RZ, UR5, PT, P0 ;  /* 0x00000005ff007c0c */ /* 0x000fda000bf05300 */
[----:B------:R-:W-:Y:S05]  /*0da0*/  @!P0 BRA `(.L_x_10) ;  /* 0x00000000001c8947 */ /* 0x000fea0003800000 */
[----:B0-----:R-:W0:Y:S02]  /*0db0*/  LDC.64 R4, c[0x0][0x5a0] ;  /* 0x00016800ff047b82 */ /* 0x001e240000000a00 */
[----:B0-----:R-:W2:Y:S02]  /*0dc0*/  LDG.E.64 R4, desc[UR36][R4.64] ;  /* 0x0000002404047981 */ /* 0x001ea4000c1e1b00 */
[----:B--2---:R-:W-:-:S04]  /*0dd0*/  ISETP.NE.U32.AND P0, PT, R4, RZ, PT ;  /* 0x000000ff0400720c */ /* 0x004fc80003f05070 */
[----:B------:R-:W-:-:S13]  /*0de0*/  ISETP.NE.AND.EX P0, PT, R5, RZ, PT, P0 ;  /* 0x000000ff0500720c */ /* 0x000fda0003f05300 */
[----:B------:R-:W-:Y:S05]  /*0df0*/  @!P0 BRA `(.L_x_10) ;  /* 0x0000000000088947 */ /* 0x000fea0003800000 */
[----:B-1----:R0:W5:Y:S01]  /*0e00*/  LD.E R155, desc[UR36][R4.64] ;  /* 0x00000024049b7980 */ /* 0x002162000c101900 */
[----:B------:R-:W-:Y:S05]  /*0e10*/  BRA `(.L_x_11) ;  /* 0x0000000000247947 */ /* 0x000fea0003800000 */
.L_x_10:
[----:B------:R-:W-:Y:S02]  /*0e20*/  ULDC.64 UR4, c[0x0][0x590] ;  /* 0x0001640000047ab9 */ /* 0x000fe40000000a00 */
[----:B------:R-:W-:-:S04]  /*0e30*/  ISETP.NE.U32.AND P0, PT, RZ, UR4, PT ;  /* 0x00000004ff007c0c */ /* 0x000fc8000bf05070 */
[----:B------:R-:W-:-:S13]  /*0e40*/  ISETP.NE.AND.EX P0, PT, RZ, UR5, PT, P0 ;  /* 0x00000005ff007c0c */ /* 0x000fda000bf05300 */
[----:B------:R-:W-:Y:S05]  /*0e50*/  @!P0 BRA `(.L_x_12) ;  /* 0x00000000000c8947 */ /* 0x000fea0003800000 */
[----:B0-----:R-:W1:Y:S02]  /*0e60*/  LDC.64 R4, c[0x0][0x590] ;  /* 0x00016400ff047b82 */ /* 0x001e640000000a00 */
[----:B-1----:R1:W5:Y:S01]  /*0e70*/  LDG.E R155, desc[UR36][R4.64] ;  /* 0x00000024049b7981 */ /* 0x002362000c1e1900 */
[----:B------:R-:W-:Y:S05]  /*0e80*/  BRA `(.L_x_11) ;  /* 0x0000000000087947 */ /* 0x000fea0003800000 */
.L_x_12:
[----:B------:R-:W-:Y:S02]  /*0e90*/  ULDC UR4, c[0x0][0x584] ;  /* 0x0001610000047ab9 */ /* 0x000fe40000000800 */
[----:B-1----:R-:W-:-:S07]  /*0ea0*/  IMAD.U32 R155, RZ, RZ, UR4 ;  /* 0x00000004ff9b7e24 */ /* 0x002fce000f8e00ff */
.L_x_11:
[----:B------:R-:W-:-:S13]  /*0eb0*/  LOP3.LUT P0, RZ, R0, 0xff, RZ, 0xc0, !PT ;  /* 0x000000ff00ff7812 */ /* 0x000fda000780c0ff */
[----:B------:R-:W-:Y:S05]  /*0ec0*/  @!P0 EXIT ;  /* 0x000000000000894d */ /* 0x000fea0003800000 */
[----:B------:R-:W-:Y:S01]  /*0ed0*/  ULDC UR4, c[0x0][0x28c] ;  /* 0x0000a30000047ab9 */ /* 0x000fe20000000800 */
[----:B------:R-:W-:Y:S01]  /*0ee0*/  LOP3.LUT R160, R19, 0x1, RZ, 0xfc, !PT ;  /* 0x0000000113a07812 */ /* 0x000fe200078efcff */
[----:B------:R-:W-:Y:S01]  /*0ef0*/  UIADD3 UR4, UR4, 0x7f, URZ ;  /* 0x0000007f04047890 */ /* 0x000fe2000fffe03f */
[----:B------:R-:W-:Y:S01]  /*0f00*/  UMOV UR38, URZ ;  /* 0x0000003f00267c82 */ /* 0x000fe20008000000 */
[----:B------:R-:W-:Y:S02]  /*0f10*/  UMOV UR39, URZ ;  /* 0x0000003f00277c82 */ /* 0x000fe40008000000 */
[----:B------:R-:W-:-:S04]  /*0f20*/  USHF.R.S32.HI UR5, URZ, 0x1f, UR4 ;  /* 0x0000001f3f057899 */ /* 0x000fc80008011404 */
[----:B------:R-:W-:-:S04]  /*0f30*/  ULEA.HI UR5, UR5, UR4, URZ, 0x7 ;  /* 0x0000000405057291 */ /* 0x000fc8000f8f383f */
[----:B------:R-:W-:-:S12]  /*0f40*/  USHF.R.S32.HI UR40, URZ, 0x7, UR5 ;  /* 0x000000073f287899 */ /* 0x000fd80008011405 */
.L_x_286:
[----:B------:R-:W-:Y:S01]  /*0f50*/  LOP3.LUT R0, R18, 0x80, RZ, 0xc0, !PT ;  /* 0x0000008012007812 */ /* 0x000fe200078ec0ff */
[----:B--2---:R-:W2:Y:S01]  /*0f60*/  S2UR UR7, SR_CgaCtaId ;  /* 0x00000000000779c3 */ /* 0x004ea20000008800 */
[----:B------:R-:W-:Y:S02]  /*0f70*/  UMOV UR6, 0x400 ;  /* 0x0000040000067882 */ /* 0x000fe40000000000 */
[----:B------:R-:W-:-:S06]  /*0f80*/  SHF.R.U32.HI R0, RZ, 0x7, R0 ;  /* 0x00000007ff007819 */ /* 0x000fcc0000011600 */
[----:B---3--:R-:W3:Y:S01]  /*0f90*/  SHFL.IDX PT, R0, R0, RZ, 0x1f ;  /* 0x00001fff00007589 */ /* 0x008ee200000e0000 */
[----:B--2---:R-:W-:Y:S01]  /*0fa0*/  ULEA UR42, UR7, UR6, 0x18 ;  /* 0x00000006072a7291 */ /* 0x004fe2000f8ec03f */
[----:B---3--:R-:W-:-:S13]  /*0fb0*/  R2UR UR4, R0 ;  /* 0x00000000000472ca */ /* 0x008fda00000e0000 */
[----:B------:R-:W-:-:S04]  /*0fc0*/  ULEA.HI UR5, UR4, UR4, URZ, 0x1 ;  /* 0x0000000404057291 */ /* 0x000fc8000f8f083f */
[----:B------:R-:W-:-:S04]  /*0fd0*/  ULOP3.LUT UR5, UR5, 0x7fffe, URZ, 0xc0, !UPT ;  /* 0x0007fffe05057892 */ /* 0x000fc8000f8ec03f */
[----:B------:R-:W-:-:S03]  /*0fe0*/  UIADD3 UR5, UR4, -UR5, URZ ;  /* 0x8000000504057290 */ /* 0x000fc6000fffe03f */
[----:B------:R-:W-:Y:S01]  /*0ff0*/  ULDC UR4, c[0x0][0x28c] ;  /* 0x0000a30000047ab9 */ /* 0x000fe20000000800 */
[----:B------:R-:W-:Y:S01]  /*1000*/  ULEA UR5, UR5, UR42, 0xd ;  /* 0x0000002a05057291 */ /* 0x000fe2000f8e683f */
[----:B------:R-:W-:-:S03]  /*1010*/  ISETP.LT.AND P0, PT, RZ, UR4, PT ;  /* 0x00000004ff007c0c */ /* 0x000fc6000bf01270 */
[----:B------:R-:W-:-:S04]  /*1020*/  UIADD3 UR5, UR5, 0x100, URZ ;  /* 0x0000010005057890 */ /* 0x000fc8000fffe03f */
[----:B------:R-:W-:-:S04]  /*1030*/  USHF.R.U32.HI UR5, URZ, 0x4, UR5 ;  /* 0x000000043f057899 */ /* 0x000fc80008011605 */
[----:B------:R-:W-:Y:S02]  /*1040*/  ULOP3.LUT UR41, UR5, 0x3fff, URZ, 0xc0, !UPT ;  /* 0x00003fff05297892 */ /* 0x000fe4000f8ec03f */
[----:B-1--4-:R-:W-:Y:S10]  /*1050*/  @P0 BRA `(.L_x_13) ;  /* 0x0000000000400947 */ /* 0x012ff40003800000 */
[----:B------:R-:W-:Y:S01]  /*1060*/  MOV R0, 0x0 ;  /* 0x0000000000007802 */ /* 0x000fe20000000f00 */
[----:B------:R-:W-:Y:S01]  /*1070*/  ULDC.64 UR4, c[0x4][0x68] ;  /* 0x01001a0000047ab9 */ /* 0x000fe20000000a00 */
[----:B------:R-:W-:Y:S01]  /*1080*/  ULDC.64 UR6, c[0x4][0x8] ;  /* 0x0100020000067ab9 */ /* 0x000fe20000000a00 */
[----:B01----:R-:W-:Y:S01]  /*1090*/  IMAD.U32 R4, RZ, RZ, UR4 ;  /* 0x00000004ff047e24 */ /* 0x003fe2000f8e00ff */
[----:B------:R0:W1:Y:S01]  /*10a0*/  LDC.64 R14, c[0x4][R0] ;  /* 0x01000000000e7b82 */ /* 0x0000620000000a00 */
[----:B------:R-:W-:Y:S01]  /*10b0*/  IMAD.U32 R5, RZ, RZ, UR5 ;  /* 0x00000005ff057e24 */ /* 0x000fe2000f8e00ff */
[----:B------:R-:W-:Y:S01]  /*10c0*/  ULDC.64 UR4, c[0x4][0x70] ;  /* 0x01001c0000047ab9 */ /* 0x000fe20000000a00 */
[----:B------:R-:W-:Y:S02]  /*10d0*/  IMAD.U32 R10, RZ, RZ, UR6 ;  /* 0x00000006ff0a7e24 */ /* 0x000fe4000f8e00ff */
[----:B------:R-:W-:Y:S02]  /*10e0*/  IMAD.U32 R6, RZ, RZ, UR4 ;  /* 0x00000004ff067e24 */ /* 0x000fe4000f8e00ff */
[----:B------:R-:W-:-:S02]  /*10f0*/  IMAD.U32 R7, RZ, RZ, UR5 ;  /* 0x00000005ff077e24 */ /* 0x000fc4000f8e00ff */
[----:B------:R-:W-:Y:S02]  /*1100*/  IMAD.U32 R11, RZ, RZ, UR7 ;  /* 0x00000007ff0b7e24 */ /* 0x000fe4000f8e00ff */
[----:B------:R-:W-:Y:S02]  /*1110*/  IMAD.MOV.U32 R8, RZ, RZ, 0x1e1 ;  /* 0x000001e1ff087424 */ /* 0x000fe400078e00ff */
[----:B------:R-:W-:Y:S02]  /*1120*/  IMAD.MOV.U32 R12, RZ, RZ, 0x1 ;  /* 0x00000001ff0c7424 */ /* 0x000fe400078e00ff */
[----:B0-----:R-:W-:-:S07]  /*1130*/  IMAD.MOV.U32 R13, RZ, RZ, RZ ;  /* 0x000000ffff0d7224 */ /* 0x001fce00078e00ff */
[----:B------:R-:W-:-:S07]  /*1140*/  LEPC R20, `(.L_x_13) ;  /* 0x000000001014794e */ /* 0x000fce0000000000 */
[----:B-1---5:R-:W-:Y:S05]  /*1150*/  CALL.ABS.NOINC R14 ;  /* 0x000000000e007343 */ /* 0x022fea0003c00000 */
.L_x_13:
[----:B------:R-:W-:-:S13]  /*1160*/  ISETP.NE.AND P0, PT, R160, 0x3, PT ;  /* 0x00000003a000780c */ /* 0x000fda0003f05270 */
[----:B------:R-:W-:Y:S05]  /*1170*/  @!P0 BRA `(.L_x_14) ;  /* 0x0000000000048947 */ /* 0x000fea0003800000 */
[----:B------:R-:W-:Y:S01]  /*1180*/  BPT.TRAP 0x1 ;  /* 0x000000040000795c */ /* 0x000fe20000300000 */
.L_x_14:
[----:B------:R-:W-:Y:S02]  /*1190*/  IMAD.U32 R3, RZ, RZ, UR39 ;  /* 0x00000027ff037e24 */ /* 0x000fe4000f8e00ff */
[----:B------:R-:W-:-:S03]  /*11a0*/  IMAD.U32 R0, RZ, RZ, UR38 ;  /* 0x00000026ff007e24 */ /* 0x000fc6000f8e00ff */
[----:B------:R-:W-:Y:S02]  /*11b0*/  LEA R3, R3, UR42, 0x3 ;  /* 0x0000002a03037c11 */ /* 0x000fe4000f8e18ff */
[----:B------:R-:W-:-:S04]  /*11c0*/  SHF.L.U32 R0, R0, 0x1f, RZ ;  /* 0x0000001f00007819 */ /* 0x000fc800000006ff */
[----:B------:R2:W3:Y:S01]  /*11d0*/  SYNCS.PHASECHK.TRANS64.TRYWAIT P1, [R3+URZ], R0 ;  /* 0x00000000030075a7 */ /* 0x0004e2000802017f */
[----:B------:R-:W-:Y:S05]  /*11e0*/  @!P0 BRA `(.L_x_15) ;  /* 0x0000000000048947 */ /* 0x000fea0003800000 */
[----:B------:R-:W-:Y:S01]  /*11f0*/  BPT.TRAP 0x1 ;  /* 0x000000040000795c */ /* 0x000fe20000300000 */
.L_x_15:
[----:B---3--:R-:W-:Y:S05]  /*1200*/  @P1 BRA `(.L_x_16) ;  /* 0x0000000000081947 */ /* 0x008fea0003800000 */
[----:B------:R-:W3:Y:S02]  /*1210*/  SYNCS.PHASECHK.TRANS64.TRYWAIT P1, [R3+URZ], R0 ;  /* 0x00000000030075a7 */ /* 0x000ee4000802017f */
[----:B---3--:R-:W-:Y:S05]  /*1220*/  @!P1 BRA `(.L_x_17) ;  /* 0x0000009800889947 */ /* 0x008fea0003800000 */
.L_x_16:
[----:B------:R-:W-:-:S04]  /*1230*/  UISETP.LT.AND UP0, UPT, UR40, 0x1, UPT ;  /* 0x000000012800788c */ /* 0x000fc8000bf01270 */
[----:B------:R-:W-:-:S04]  /*1240*/  USEL UR4, UR40, 0x1, UP0 ;  /* 0x0000000128047887 */ /* 0x000fc80008000000 */
[----:B------:R-:W-:-:S06]  /*1250*/  UIADD3 UR4, UR40, -UR4, URZ ;  /* 0x8000000428047290 */ /* 0x000fcc000fffe03f */
[----:B--23--:R-:W-:Y:S01]  /*1260*/  IMAD.U32 R0, RZ, RZ, UR4 ;  /* 0x00000004ff007e24 */ /* 0x00cfe2000f8e00ff */
[----:B------:R-:W-:Y:S05]  /*1270*/  WARPSYNC.ALL ;  /* 0x0000000000007948 */ /* 0x000fea0003800000 */
[----:B------:R-:W-:Y:S01]  /*1280*/  ISETP.GE.AND P1, PT, R0, 0x1, PT ;  /* 0x000000010000780c */ /* 0x000fe20003f26270 */
[----:B------:R-:W-:Y:S01]  /*1290*/  UIADD3 UR4, UR42, 0x50100, URZ ;  /* 0x000501002a047890 */ /* 0x000fe2000fffe03f */
[----:B------:R-:W-:Y:S01]  /*12a0*/  WARPGROUP.ARRIVE ;  /* 0x00000000000079c5 */ /* 0x000fe20000000000 */
[----:B------:R-:W-:Y:S01]  /*12b0*/  UMOV UR9, 0x40000040 ;  /* 0x4000004000097882 */ /* 0x000fe20000000000 */
[----:B------:R-:W-:Y:S01]  /*12c0*/  UMOV UR11, 0x40000040 ;  /* 0x40000040000b7882 */ /* 0x000fe20000000000 */
[----:B------:R-:W-:Y:S01]  /*12d0*/  USHF.R.U32.HI UR4, URZ, 0x4, UR4 ;  /* 0x000000043f047899 */ /* 0x000fe20008011604 */
[----:B------:R-:W-:Y:S01]  /*12e0*/  UMOV UR13, 0x40000040 ;  /* 0x40000040000d7882 */ /* 0x000fe20000000000 */
[----:B------:R-:W-:-:S02]  /*12f0*/  UMOV UR15, 0x40000040 ;  /* 0x40000040000f7882 */ /* 0x000fc40000000000 */
[----:B------:R-:W-:Y:S02]  /*1300*/  ULOP3.LUT UR5, UR4, 0x3fff, URZ, 0xc0, !UPT ;  /* 0x00003fff04057892 */ /* 0x000fe4000f8ec03f */
[----:B------:R-:W-:Y:S02]  /*1310*/  ULOP3.LUT UR4, UR41, 0x10000, URZ, 0xfc, !UPT ;  /* 0x0001000029047892 */ /* 0x000fe4000f8efc3f */
[----:B------:R-:W-:Y:S02]  /*1320*/  ULOP3.LUT UR5, UR5, 0x10000, URZ, 0xfc, !UPT ;  /* 0x0001000005057892 */ /* 0x000fe4000f8efc3f */
[----:B------:R-:W-:Y:S02]  /*1330*/  ULEA UR8, UR39, UR4, 0xc ;  /* 0x0000000427087291 */ /* 0x000fe4000f8e603f */
[----:B------:R-:W-:Y:S02]  /*1340*/  ULEA UR6, UR39, UR5, 0xd ;  /* 0x0000000527067291 */ /* 0x000fe4000f8e683f */
[----:B------:R-:W-:-:S02]  /*1350*/  UIADD3 UR12, UR8, 0x2, URZ ;  /* 0x00000002080c7890 */ /* 0x000fc4000fffe03f */
[----:B------:R-:W-:-:S03]  /*1360*/  UIADD3 UR14, UR6, 0x2, URZ ;  /* 0x00000002060e7890 */ /* 0x000fc6000fffe03f */
[----:B------:R-:W-:Y:S02]  /*1370*/  UMOV UR10, UR6 ;  /* 0x00000006000a7c82 */ /* 0x000fe40008000000 */
[----:B------:R-:W-:Y:S01]  /*1380*/  HGMMA.64x256x8.F32.TF32 R24, gdesc[UR8], RZ, !UPT, gsb0 ;  /* 0x07e00000081879f0 */ /* 0x000fe2000c0028ff */
[----:B------:R-:W-:Y:S01]  /*1390*/  UIADD3 UR10, UR6, 0x1806, URZ ;  /* 0x00001806060a7890 */ /* 0x000fe2000fffe03f */
[----:B------:R-:W-:Y:S01]  /*13a0*/  UMOV UR9, 0x40000040 ;  /* 0x4000004000097882 */ /* 0x000fe20000000000 */
[----:B------:R-:W-:Y:S01]  /*13b0*/  UMOV UR11, 0x40000040 ;  /* 0x40000040000b7882 */ /* 0x000fe20000000000 */
[----:B------:R-:W-:Y:S02]  /*13c0*/  WARPGROUP.DEPBAR.LE gsb0, 0x0 ;  /* 0x00008000000079c5 */ /* 0x000fe40000010000 */
[----:B------:R-:W-:-:S15]  /*13d0*/  WARPGROUP.ARRIVE ;  /* 0x00000000000079c5 */ /* 0x000fde0000000000 */
[----:B------:R-:W-:-:S07]  /*13e0*/  NOP ;  /* 0x0000000000007918 */ /* 0x000fce0000000000 */
[----:B------:R-:W-:Y:S01]  /*13f0*/  HGMMA.64x256x8.F32.TF32 R24, gdesc[UR12], R24, gsb0 ;  /* 0x07e000000c1879f0 */ /* 0x000fe20008002818 */
[----:B------:R-:W-:Y:S02]  /*1400*/  UIADD3 UR12, UR8, 0x4, URZ ;  /* 0x00000004080c7890 */ /* 0x000fe4000fffe03f */
[----:B------:R-:W-:Y:S01]  /*1410*/  UIADD3 UR14, UR6, 0x4, URZ ;  /* 0x00000004060e7890 */ /* 0x000fe2000fffe03f */
[----:B------:R-:W-:Y:S01]  /*1420*/  UMOV UR13, 0x40000040 ;  /* 0x40000040000d7882 */ /* 0x000fe20000000000 */
[----:B------:R-:W-:Y:S01]  /*1430*/  UMOV UR15, 0x40000040 ;  /* 0x40000040000f7882 */ /* 0x000fe20000000000 */
[----:B------:R-:W-:Y:S02]  /*1440*/  WARPGROUP.DEPBAR.LE gsb0, 0x0 ;  /* 0x00008000000079c5 */ /* 0x000fe40000010000 */
[----:B------:R-:W-:-:S15]  /*1450*/  WARPGROUP.ARRIVE ;  /* 0x00000000000079c5 */ /* 0x000fde0000000000 */
[----:B------:R-:W-:-:S05]  /*1460*/  NOP ;  /* 0x0000000000007918 */ /* 0x000fca0000000000 */
        /* <DEDUP_REMOVED lines=93> */
[----:B------:R-:W-:Y:S01]  /*1a40*/  UIADD3 UR8, UR8, 0xc06, URZ ;  /* 0x00000c0608087890 */ /* 0x000fe2000fffe03f */
[----:B------:R-:W-:Y:S02]  /*1a50*/  WARPGROUP.DEPBAR.LE gsb0, 0x0 ;  /* 0x00008000000079c5 */ /* 0x000fe40000010000 */
[----:B------:R-:W-:-:S15]  /*1a60*/  WARPGROUP.ARRIVE ;  /* 0x00000000000079c5 */ /* 0x000fde0000000000 */
[----:B------:R-:W-:-:S04]  /*1a70*/  NOP ;  /* 0x0000000000007918 */ /* 0x000fc80000000000 */
[----:B------:R-:W-:Y:S03]  /*1a80*/  HGMMA.64x256x8.F32.TF32 R24, gdesc[UR12], R24, gsb0 ;  /* 0x07e000000c1879f0 */ /* 0x000fe60008002818 */
[----:B------:R-:W-:Y:S02]  /*1a90*/  WARPGROUP.DEPBAR.LE gsb0, 0x0 ;  /* 0x00008000000079c5 */ /* 0x000fe40000010000 */
[----:B------:R-:W-:-:S15]  /*1aa0*/  WARPGROUP.ARRIVE ;  /* 0x00000000000079c5 */ /* 0x000fde0000000000 */
[----:B------:R-:W-:-:S08]  /*1ab0*/  NOP ;  /* 0x0000000000007918 */ /* 0x000fd00000000000 */
[----:B------:R-:W-:Y:S03]  /*1ac0*/  HGMMA.64x256x8.F32.TF32 R24, gdesc[UR8], R24, gsb0 ;  /* 0x07e00000081879f0 */ /* 0x000fe60008002818 */
[----:B------:R-:W-:Y:S02]  /*1ad0*/  WARPGROUP.DEPBAR.LE gsb0, 0x0 ;  /* 0x00008000000079c5 */ /* 0x000fe40000010000 */
[----:B------:R-:W-:Y:S05]  /*1ae0*/  @!P1 BRA `(.L_x_18) ;  /* 0x0000000800a49947 */ /* 0x000fea0003800000 */
[----:B------:R-:W-:-:S04]  /*1af0*/  UIADD3 UR6, UR39, 0x1, URZ ;  /* 0x0000000127067890 */ /* 0x000fc8000fffe03f */
[----:B------:R-:W-:-:S04]  /*1b00*/  UISETP.NE.AND UP0, UPT, UR6, 0x5, UPT ;  /* 0x000000050600788c */ /* 0x000fc8000bf05270 */
[----:B------:R-:W-:Y:S02]  /*1b10*/  USEL UR7, URZ, 0x1, UP0 ;  /* 0x000000013f077887 */ /* 0x000fe40008000000 */
[----:B------:R-:W-:Y:S02]  /*1b20*/  USEL UR6, UR6, URZ, UP0 ;  /* 0x0000003f06067287 */ /* 0x000fe40008000000 */
[----:B------:R-:W-:-:S06]  /*1b30*/  ULOP3.LUT UR7, UR38, UR7, URZ, 0x3c, !UPT ;  /* 0x0000000726077292 */ /* 0x000fcc000f8e3c3f */
[----:B01----:R-:W-:Y:S01]  /*1b40*/  IMAD.U32 R5, RZ, RZ, UR7 ;  /* 0x00000007ff057e24 */ /* 0x003fe2000f8e00ff */
[----:B------:R-:W-:-:S06]  /*1b50*/  UMOV UR7, UR39 ;  /* 0x0000002700077c82 */ /* 0x000fcc0008000000 */
.L_x_25:
[----:B01----:R-:W-:Y:S05]  /*1b60*/  @!P0 BRA `(.L_x_19) ;  /* 0x0000000000048947 */ /* 0x003fea0003800000 */
[----:B------:R-:W-:Y:S01]  /*1b70*/  BPT.TRAP 0x1 ;  /* 0x000000040000795c */ /* 0x000fe20000300000 */
.L_x_19:
[----:B------:R-:W0:Y:S01]  /*1b80*/  S2UR UR9, SR_CgaCtaId ;  /* 0x00000000000979c3 */ /* 0x000e220000008800 */
[----:B------:R-:W-:Y:S01]  /*1b90*/  UMOV UR8, 0x400 ;  /* 0x0000040000087882 */ /* 0x000fe20000000000 */
[----:B------:R-:W-:Y:S01]  /*1ba0*/  SHF.L.U32 R3, R5, 0x1f, RZ ;  /* 0x0000001f05037819 */ /* 0x000fe200000006ff */
[----:B0-----:R-:W-:-:S04]  /*1bb0*/  ULEA UR8, UR9, UR8, 0x18 ;  /* 0x0000000809087291 */ /* 0x001fc8000f8ec03f */
[----:B------:R-:W-:-:S09]  /*1bc0*/  ULEA UR9, UR6, UR8, 0x3 ;  /* 0x0000000806097291 */ /* 0x000fd2000f8e183f */
[----:B------:R0:W1:Y:S01]  /*1bd0*/  SYNCS.PHASECHK.TRANS64.TRYWAIT P1, [UR9], R3 ;  /* 0x00000003ff0075a7 */ /* 0x0000620008020149 */
[----:B------:R-:W-:Y:S05]  /*1be0*/  @!P0 BRA `(.L_x_20) ;  /* 0x0000000000048947 */ /* 0x000fea0003800000 */
[----:B------:R-:W-:Y:S01]  /*1bf0*/  BPT.TRAP 0x1 ;  /* 0x000000040000795c */ /* 0x000fe20000300000 */
.L_x_20:
[----:B-1----:R-:W-:Y:S05]  /*1c00*/  @P1 BRA `(.L_x_21) ;  /* 0x0000000000081947 */ /* 0x002fea0003800000 */
[----:B------:R-:W1:Y:S02]  /*1c10*/  SYNCS.PHASECHK.TRANS64.TRYWAIT P1, [UR9], R3 ;  /* 0x00000003ff0075a7 */ /* 0x000e640008020149 */
[----:B-1----:R-:W-:Y:S05]  /*1c20*/  @!P1 BRA `(.L_x_22) ;  /* 0x00000090001c9947 */ /* 0x002fea0003800000 */
.L_x_21:
[----:B------:R-:W-:Y:S01]  /*1c30*/  ULEA UR12, UR6, UR5, 0xd ;  /* 0x00000005060c7291 */ /* 0x000fe2000f8e683f */
[----:B------:R-:W-:Y:S01]  /*1c40*/  WARPGROUP.ARRIVE ;  /* 0x00000000000079c5 */ /* 0x000fe20000000000 */
[----:B------:R-:W-:Y:S01]  /*1c50*/  ULEA UR10, UR6, UR4, 0xc ;  /* 0x00000004060a7291 */ /* 0x000fe2000f8e603f */
[----:B------:R-:W-:Y:S01]  /*1c60*/  UMOV UR19, 0x40000040 ;  /* 0x4000004000137882 */ /* 0x000fe20000000000 */
[----:B------:R-:W-:Y:S01]  /*1c70*/  UMOV UR17, 0x40000040 ;  /* 0x4000004000117882 */ /* 0x000fe20000000000 */
[----:B------:R-:W-:Y:S02]  /*1c80*/  UIADD3 UR14, UR12, 0x1806, URZ ;  /* 0x000018060c0e7890 */ /* 0x000fe4000fffe03f */
[----:B------:R-:W-:Y:S02]  /*1c90*/  UMOV UR18, UR12 ;  /* 0x0000000c00127c82 */ /* 0x000fe40008000000 */
[----:B------:R-:W-:Y:S01]  /*1ca0*/  UMOV UR16, UR10 ;  /* 0x0000000a00107c82 */ /* 0x000fe20008000000 */
[----:B------:R-:W-:Y:S01]  /*1cb0*/  UMOV UR15, 0x40000040 ;  /* 0x40000040000f7882 */ /* 0x000fe20000000000 */
[----:B------:R-:W-:Y:S01]  /*1cc0*/  HGMMA.64x256x8.F32.TF32 R24, gdesc[UR16], R24, gsb0 ;  /* 0x07e00000101879f0 */ /* 0x000fe20008002818 */
[----:B------:R-:W-:-:S02]  /*1cd0*/  UIADD3 UR18, UR12, 0x2, URZ ;  /* 0x000000020c127890 */ /* 0x000fc4000fffe03f */
[----:B------:R-:W-:Y:S01]  /*1ce0*/  UIADD3 UR16, UR10, 0x2, URZ ;  /* 0x000000020a107890 */ /* 0x000fe2000fffe03f */
[----:B------:R-:W-:Y:S01]  /*1cf0*/  UMOV UR19, 0x40000040 ;  /* 0x4000004000137882 */ /* 0x000fe20000000000 */
[----:B------:R-:W-:Y:S01]  /*1d00*/  UMOV UR17, 0x40000040 ;  /* 0x4000004000117882 */ /* 0x000fe20000000000 */
[----:B------:R-:W-:Y:S01]  /*1d10*/  UMOV UR13, 0x40000040 ;  /* 0x40000040000d7882 */ /* 0x000fe20000000000 */
[----:B------:R-:W-:Y:S02]  /*1d20*/  WARPGROUP.DEPBAR.LE gsb0, 0x0 ;  /* 0x00008000000079c5 */ /* 0x000fe40000010000 */
[----:B------:R-:W-:-:S15]  /*1d30*/  WARPGROUP.ARRIVE ;  /* 0x00000000000079c5 */ /* 0x000fde0000000000 */
[----:B------:R-:W-:-:S04]  /*1d40*/  NOP ;  /* 0x0000000000007918 */ /* 0x000fc80000000000 */
        /* <DEDUP_REMOVED lines=112> */
[----:B------:R-:W-:Y:S01]  /*2450*/  BPT.TRAP 0x1 ;  /* 0x000000040000795c */ /* 0x000fe20000300000 */
.L_x_23:
[----:B------:R-:W-:Y:S01]  /*2460*/  ULEA UR8, UR7, UR8, 0x3 ;  /* 0x0000000807087291 */ /* 0x000fe2000f8e183f */
[----:B------:R-:W-:-:S03]  /*2470*/  ISETP.GT.U32.AND P1, PT, R19, 0x1, PT ;  /* 0x000000011300780c */ /* 0x000fc60003f24070 */
[----:B------:R-:W-:-:S04]  /*2480*/  UIADD3 UR8, UR8, 0x28, URZ ;  /* 0x0000002808087890 */ /* 0x000fc8000fffe03f */
[----:B------:R-:W-:-:S09]  /*2490*/  UPRMT UR8, URZ, 0x654, UR8 ;  /* 0x000006543f087896 */ /* 0x000fd20008000008 */
[----:B------:R-:W-:Y:S01]  /*24a0*/  SYNCS.ARRIVE.TRANS64.RED.A1T0 RZ, [UR8], RZ ;  /* 0x000000ffffff79a7 */ /* 0x000fe20008100408 */
[----:B------:R-:W-:Y:S05]  /*24b0*/  @P1 BRA `(.L_x_24) ;  /* 0x0000000000041947 */ /* 0x000fea0003800000 */
[----:B------:R-:W-:Y:S01]  /*24c0*/  BPT.TRAP 0x1 ;  /* 0x000000040000795c */ /* 0x000fe20000300000 */
.L_x_24:
[----:B------:R-:W-:Y:S01]  /*24d0*/  UIADD3 UR6, UR6, 0x1, URZ ;  /* 0x0000000106067890 */ /* 0x000fe2000fffe03f */
[C---:B------:R-:W-:Y:S01]  /*24e0*/  ISETP.GT.AND P1, PT, R0.reuse, 0x1, PT ;  /* 0x000000010000780c */ /* 0x040fe20003f24270 */
[----:B------:R-:W-:Y:S01]  /*24f0*/  UIADD3 UR7, UR7, 0x1, URZ ;  /* 0x0000000107077890 */ /* 0x000fe2000fffe03f */
[----:B------:R-:W-:Y:S01]  /*2500*/  VIADD R0, R0, 0xffffffff ;  /* 0xffffffff00007836 */ /* 0x000fe20000000000 */
[----:B------:R-:W-:Y:S02]  /*2510*/  UISETP.NE.AND UP0, UPT, UR6, 0x5, UPT ;  /* 0x000000050600788c */ /* 0x000fe4000bf05270 */
[----:B------:R-:W-:Y:S02]  /*2520*/  UISETP.NE.AND UP1, UPT, UR7, 0x5, UPT ;  /* 0x000000050700788c */ /* 0x000fe4000bf25270 */
[----:B------:R-:W-:Y:S02]  /*2530*/  USEL UR8, URZ, 0x1, UP0 ;  /* 0x000000013f087887 */ /* 0x000fe40008000000 */
[----:B------:R-:W-:-:S02]  /*2540*/  USEL UR6, UR6, URZ, UP0 ;  /* 0x0000003f06067287 */ /* 0x000fc40008000000 */
[----:B------:R-:W-:Y:S02]  /*2550*/  USEL UR7, UR7, URZ, UP1 ;  /* 0x0000003f07077287 */ /* 0x000fe40008800000 */
[----:B------:R-:W-:Y:S01]  /*2560*/  LOP3.LUT R5, R5, UR8, RZ, 0x3c, !PT ;  /* 0x0000000805057c12 */ /* 0x000fe2000f8e3cff */
[----:B------:R-:W-:Y:S09]  /*2570*/  @P1 BRA `(.L_x_25) ;  /* 0xfffffff400781947 */ /* 0x000ff2000383ffff */
.L_x_18:
[----:B------:R-:W2:Y:S02]  /*2580*/  LDC R0, c[0x0][0x28c] ;  /* 0x0000a300ff007b82 */ /* 0x000ea40000000800 */
[----:B--2---:R-:W-:-:S13]  /*2590*/  ISETP.GE.AND P1, PT, R0, 0x1, PT ;  /* 0x000000010000780c */ /* 0x004fda0003f26270 */
[----:B------:R-:W-:Y:S05]  /*25a0*/  @!P1 BRA `(.L_x_26) ;  /* 0x0000000000489947 */ /* 0x000fea0003800000 */
[----:B------:R-:W-:Y:S05]  /*25b0*/  @!P0 BRA `(.L_x_27) ;  /* 0x0000000000048947 */ /* 0x000fea0003800000 */
[----:B------:R-:W-:Y:S01]  /*25c0*/  BPT.TRAP 0x1 ;  /* 0x000000040000795c */ /* 0x000fe20000300000 */
.L_x_27:
[----:B------:R-:W2:Y:S01]  /*25d0*/  S2UR UR7, SR_CgaCtaId ;  /* 0x00000000000779c3 */ /* 0x000ea20000008800 */
[----:B------:R-:W-:Y:S01]  /*25e0*/  UISETP.LT.AND UP0, UPT, UR40, 0x1, UPT ;  /* 0x000000012800788c */ /* 0x000fe2000bf01270 */
[----:B------:R-:W-:-:S03]  /*25f0*/  ISETP.GT.U32.AND P0, PT, R19, 0x1, PT ;  /* 0x000000011300780c */ /* 0x000fc60003f04070 */
[----:B------:R-:W-:-:S04]  /*2600*/  USEL UR6, UR40, 0x1, UP0 ;  /* 0x0000000128067887 */ /* 0x000fc80008000000 */
[----:B------:R-:W-:-:S04]  /*2610*/  UIADD3 UR6, UR39, UR40, -UR6 ;  /* 0x0000002827067290 */ /* 0x000fc8000fffe806 */
[----:B------:R-:W-:-:S04]  /*2620*/  UIMAD.WIDE.U32 UR4, UR6, -0x33333333, URZ ;  /* 0xcccccccd060478a5 */ /* 0x000fc8000f8e003f */
[----:B------:R-:W-:-:S03]  /*2630*/  USHF.R.U32.HI UR4, URZ, 0x2, UR5 ;  /* 0x000000023f047899 */ /* 0x000fc60008011605 */
[----:B------:R-:W-:Y:S01]  /*2640*/  UMOV UR5, 0x400 ;  /* 0x0000040000057882 */ /* 0x000fe20000000000 */
[----:B------:R-:W-:Y:S02]  /*2650*/  UIMAD UR6, UR4, -0x5, UR6 ;  /* 0xfffffffb040678a4 */ /* 0x000fe4000f8e0206 */
[----:B--2---:R-:W-:-:S04]  /*2660*/  ULEA UR5, UR7, UR5, 0x18 ;  /* 0x0000000507057291 */ /* 0x004fc8000f8ec03f */
[----:B------:R-:W-:-:S04]  /*2670*/  ULEA UR6, UR6, UR5, 0x3 ;  /* 0x0000000506067291 */ /* 0x000fc8000f8e183f */
[----:B------:R-:W-:-:S04]  /*2680*/  UIADD3 UR6, UR6, 0x28, URZ ;  /* 0x0000002806067890 */ /* 0x000fc8000fffe03f */
[----:B------:R-:W-:-:S09]  /*2690*/  UPRMT UR6, URZ, 0x654, UR6 ;  /* 0x000006543f067896 */ /* 0x000fd20008000006 */
[----:B------:R-:W-:Y:S01]  /*26a0*/  SYNCS.ARRIVE.TRANS64.RED.A1T0 RZ, [UR6], RZ ;  /* 0x000000ffffff79a7 */ /* 0x000fe20008100406 */
[----:B------:R-:W-:Y:S05]  /*26b0*/  @P0 BRA `(.L_x_26) ;  /* 0x0000000000040947 */ /* 0x000fea0003800000 */
[----:B------:R-:W-:Y:S01]  /*26c0*/  BPT.TRAP 0x1 ;  /* 0x000000040000795c */ /* 0x000fe20000300000 */
.L_x_26:
[----:B------:R-:W2:Y:S01]  /*26d0*/  LDC R7, c[0x0][0x288] ;  /* 0x0000a200ff077b82 */ /* 0x000ea20000000800 */
[----:B01----:R-:W-:Y:S01]  /*26e0*/  SHF.R.U32.HI R3, RZ, 0x2, R18 ;  /* 0x00000002ff037819 */ /* 0x003fe20000011612 */
[----:B------:R-:W-:Y:S01]  /*26f0*/  UIADD3 UR39, UR40, UR39, URZ ;  /* 0x0000002728277290 */ /* 0x000fe2000fffe03f */
[C---:B------:R-:W-:Y:S01]  /*2700*/  LOP3.LUT R4, R18.reuse, 0x60, RZ, 0xc0, !PT ;  /* 0x0000006012047812 */ /* 0x040fe200078ec0ff */
[----:B------:R-:W-:Y:S01]  /*2710*/  ULDC UR7, c[0x0][0x284] ;  /* 0x0000a10000077ab9 */ /* 0x000fe20000000800 */
[----:B------:R-:W-:Y:S01]  /*2720*/  LOP3.LUT R3, R3, 0x7, RZ, 0xc0, !PT ;  /* 0x0000000703037812 */ /* 0x000fe200078ec0ff */
[----:B------:R-:W-:Y:S01]  /*2730*/  UISETP.GT.U32.AND UP0, UPT, UR39, 0x4, UPT ;  /* 0x000000042700788c */ /* 0x000fe2000bf04070 */
[----:B------:R-:W-:Y:S01]  /*2740*/  SHF.R.U32.HI R10, RZ, 0x1, R4 ;  /* 0x00000001ff0a7819 */ /* 0x000fe20000011604 */
[----:B------:R-:W-:Y:S01]  /*2750*/  IMAD.SHL.U32 R4, R18, 0x2, RZ ;  /* 0x0000000212047824 */ /* 0x000fe200078e00ff */
[----:B------:R-:W-:Y:S01]  /*2760*/  LOP3.LUT R0, R22, 0x1, RZ, 0xc0, !PT ;  /* 0x0000000116007812 */ /* 0x000fe200078ec0ff */
[----:B------:R-:W-:Y:S01]  /*2770*/  UISETP.LT.U32.AND UP0, UPT, UR40, 0x5, UP0 ;  /* 0x000000052800788c */ /* 0x000fe20008701070 */
[----:B------:R-:W-:Y:S01]  /*2780*/  IADD3 R5, RZ, -R10, -R3 ;  /* 0x8000000aff057210 */ /* 0x000fe20007ffe803 */
[----:B------:R-:W-:Y:S01]  /*2790*/  UISETP.GE.U32.AND UP1, UPT, UR40, 0x5, UPT ;  /* 0x000000052800788c */ /* 0x000fe2000bf26070 */
[----:B------:R-:W-:Y:S01]  /*27a0*/  LOP3.LUT R9, R4, 0x6, RZ, 0xc0, !PT ;  /* 0x0000000604097812 */ /* 0x000fe200078ec0ff */
[C---:B------:R-:W-:Y:S01]  /*27b0*/  IMAD.SHL.U32 R6, R0.reuse, 0x40, RZ ;  /* 0x0000004000067824 */ /* 0x040fe200078e00ff */
[----:B------:R-:W-:Y:S01]  /*27c0*/  SHF.R.S32.HI R21, RZ, 0x1f, R23 ;  /* 0x0000001fff157819 */ /* 0x000fe20000011417 */
[----:B------:R-:W-:Y:S01]  /*27d0*/  IMAD R11, R0, -0x40, R5 ;  /* 0xffffffc0000b7824 */ /* 0x000fe200078e0205 */
[----:B------:R-:W-:Y:S01]  /*27e0*/  LOP3.LUT R0, R18, 0x3, RZ, 0xc0, !PT ;  /* 0x0000000312007812 */ /* 0x000fe200078ec0ff */
[----:B------:R-:W-:Y:S01]  /*27f0*/  ULDC.64 UR8, c[0x0][0x5d0] ;  /* 0x0001740000087ab9 */ /* 0x000fe20000000a00 */
[----:B------:R-:W-:Y:S01]  /*2800*/  PRMT R8, R9, 0x6540, R152 ;  /* 0x0000654009087816 */ /* 0x000fe20000000098 */
[----:B------:R-:W-:Y:S01]  /*2810*/  IMAD.SHL.U32 R152, R152, 0x100, RZ ;  /* 0x0000010098987824 */ /* 0x000fe200078e00ff */
[----:B------:R-:W-:Y:S01]  /*2820*/  UIMAD.WIDE.U32 UR4, UR39, -0x33333333, URZ ;  /* 0xcccccccd270478a5 */ /* 0x000fe2000f8e003f */
[----:B------:R-:W-:Y:S01]  /*2830*/  IMAD R4, R21, UR8, RZ ;  /* 0x0000000815047c24 */ /* 0x000fe2000f8e02ff */
[----:B------:R-:W-:Y:S01]  /*2840*/  USEL UR6, URZ, 0x1, !UP0 ;  /* 0x000000013f067887 */ /* 0x000fe2000c000000 */
[----:B--2---:R-:W-:Y:S01]  /*2850*/  IMAD R13, R0, -0x2, R7 ;  /* 0xfffffffe000d7824 */ /* 0x004fe200078e0207 */
[----:B------:R-:W-:Y:S01]  /*2860*/  ISETP.GE.AND P0, PT, R152, R7, PT ;  /* 0x000000079800720c */ /* 0x000fe20003f06270 */
[C---:B------:R-:W-:Y:S01]  /*2870*/  IMAD.SHL.U32 R0, R153.reuse, 0x80, RZ ;  /* 0x0000008099007824 */ /* 0x040fe200078e00ff */
[----:B------:R-:W-:Y:S01]  /*2880*/  SHF.R.S32.HI R9, RZ, 0x1f, R8 ;  /* 0x0000001fff097819 */ /* 0x000fe20000011408 */
[----:B------:R-:W-:Y:S01]  /*2890*/  USHF.R.U32.HI UR4, URZ, 0x2, UR5 ;  /* 0x000000023f047899 */ /* 0x000fe20008011605 */
[----:B------:R-:W-:Y:S01]  /*28a0*/  LOP3.LUT R3, R6, 0x40, R3, 0xe2, !PT ;  /* 0x0000004006037812 */ /* 0x000fe200078ee203 */
[----:B------:R-:W-:Y:S01]  /*28b0*/  ULOP3.LUT UR38, UR38, UR6, URZ, 0x3c, !UPT ;  /* 0x0000000626267292 */ /* 0x000fe2000f8e3c3f */
[C---:B------:R-:W-:Y:S01]  /*28c0*/  ISETP.GE.OR P0, PT, R0.reuse, UR7, P0 ;  /* 0x0000000700007c0c */ /* 0x040fe20008706670 */
[----:B------:R-:W-:Y:S01]  /*28d0*/  IMAD.WIDE R6, R153, 0x80, RZ ;  /* 0x0000008099067825 */ /* 0x000fe200078e02ff */
[----:B------:R-:W-:Y:S01]  /*28e0*/  UIMAD UR39, UR4, -0x5, UR39 ;  /* 0xfffffffb042778a4 */ /* 0x000fe2000f8e0227 */
[----:B------:R-:W-:Y:S01]  /*28f0*/  IADD3 R0, -R0, UR7, R11 ;  /* 0x0000000700007c10 */ /* 0x000fe2000fffe10b */
[----:B------:R-:W-:Y:S01]  /*2900*/  @UP1 ULOP3.LUT UR38, UR38, 0x1, UR4, 0x78, !UPT ;  /* 0x0000000126261892 */ /* 0x000fe2000f8e7804 */
[C---:B------:R-:W-:Y:S01]  /*2910*/  IMAD R15, R23.reuse, UR9, R4 ;  /* 0x00000009170f7c24 */ /* 0x040fe2000f8e0204 */
[----:B------:R-:W-:Y:S01]  /*2920*/  LOP3.LUT R167, R6, R3, R10, 0xfe, !PT ;  /* 0x0000000306a77212 */ /* 0x000fe200078efe0a */
[----:B------:R-:W-:-:S04]  /*2930*/  IMAD.WIDE.U32 R4, R23, UR8, R8 ;  /* 0x0000000817047c25 */ /* 0x000fc8000f8e0008 */
[----:B------:R-:W-:Y:S02]  /*2940*/  IMAD.IADD R5, R5, 0x1, R15 ;  /* 0x0000000105057824 */ /* 0x000fe400078e020f */
[----:B------:R-:W-:Y:S02]  /*2950*/  IMAD.IADD R3, R13, 0x1, -R152 ;  /* 0x000000010d037824 */ /* 0x000fe400078e0a98 */
[----:B------:R-:W-:Y:S01]  /*2960*/  IMAD.MOV.U32 R153, RZ, RZ, -0x1 ;  /* 0xffffffffff997424 */ /* 0x000fe200078e00ff */
[----:B------:R-:W-:Y:S06]  /*2970*/  @P0 BRA `(.L_x_28) ;  /* 0x0000006000d00947 */ /* 0x000fec0003800000 */
[----:B------:R-:W0:Y:S01]  /*2980*/  LDC.64 R10, c[0x0][0x5c8] ;  /* 0x00017200ff0a7b82 */ /* 0x000e220000000a00 */
[----:B-----5:R-:W-:Y:S01]  /*2990*/  FSETP.NEU.AND P1, PT, R155, RZ, PT ;  /* 0x000000ff9b00720b */ /* 0x020fe20003f2d000 */
[----:B------:R-:W-:Y:S01]  /*29a0*/  BSSY B0, `(.L_x_28) ;  /* 0x0000631000007945 */ /* 0x000fe20003800000 */
[----:B------:R-:W-:-:S04]  /*29b0*/  ISETP.GT.AND P0, PT, R3, RZ, PT ;  /* 0x000000ff0300720c */ /* 0x000fc80003f04270 */
[----:B------:R-:W-:Y:S01]  /*29c0*/  ISETP.GT.AND P4, PT, R0, RZ, P0 ;  /* 0x000000ff0000720c */ /* 0x000fe20000784270 */
[-C--:B0-----:R-:W-:Y:S02]  /*29d0*/  IMAD R12, R7, R10.reuse, RZ ;  /* 0x0000000a070c7224 */ /* 0x081fe400078e02ff */
[----:B------:R-:W-:-:S04]  /*29e0*/  IMAD.WIDE.U32 R162, R167, R10, R4 ;  /* 0x0000000aa7a27225 */ /* 0x000fc800078e0004 */
[----:B------:R-:W-:-:S04]  /*29f0*/  IMAD R5, R167, R11, R12 ;  /* 0x0000000ba7057224 */ /* 0x000fc800078e020c */
[----:B------:R-:W-:Y:S01]  /*2a00*/  IMAD.IADD R169, R163, 0x1, R5 ;  /* 0x00000001a3a97824 */ /* 0x000fe200078e0205 */
[----:B------:R-:W-:Y:S06]  /*2a10*/  @!P1 BRA `(.L_x_29) ;  /* 0x00000044008c9947 */ /* 0x000fec0003800000 */
[----:B------:R-:W0:Y:S01]  /*2a20*/  LDC.64 R14, c[0x0][0x5b8] ;  /* 0x00016e00ff0e7b82 */ /* 0x000e220000000a00 */
[----:B------:R-:W-:-:S07]  /*2a30*/  ULDC.64 UR4, c[0x0][0x5c0] ;  /* 0x0001700000047ab9 */ /* 0x000fce0000000a00 */
[----:B------:R-:W1:Y:S08]  /*2a40*/  LDC.64 R164, c[0x0][0x5b0] ;  /* 0x00016c00ffa47b82 */ /* 0x000e700000000a00 */
[----:B------:R-:W2:Y:S01]  /*2a50*/  LDC.64 R12, c[0x0][0x5a8] ;  /* 0x00016a00ff0c7b82 */ /* 0x000ea20000000a00 */
[-C--:B0-----:R-:W-:Y:S02]  /*2a60*/  IMAD R4, R21, R14.reuse, RZ ;  /* 0x0000000e15047224 */ /* 0x081fe400078e02ff */
[----:B------:R-:W-:-:S04]  /*2a70*/  IMAD.WIDE.U32 R20, R23, R14, R8 ;  /* 0x0000000e17147225 */ /* 0x000fc800078e0008 */
[----:B------:R-:W-:Y:S02]  /*2a80*/  IMAD R161, R23, R15, R4 ;  /* 0x0000000f17a17224 */ /* 0x000fe400078e0204 */
[-C--:B-1----:R-:W-:Y:S02]  /*2a90*/  IMAD R6, R7, R164.reuse, RZ ;  /* 0x000000a407067224 */ /* 0x082fe400078e02ff */
[----:B------:R-:W-:Y:S02]  /*2aa0*/  IMAD.IADD R21, R21, 0x1, R161 ;  /* 0x0000000115157824 */ /* 0x000fe400078e02a1 */
[C---:B------:R-:W-:Y:S02]  /*2ab0*/  IMAD R163, R167.reuse, R165, R6 ;  /* 0x000000a5a7a37224 */ /* 0x040fe400078e0206 */
[----:B------:R-:W-:-:S04]  /*2ac0*/  IMAD.WIDE.U32 R4, R167, R164, R20 ;  /* 0x000000a4a7047225 */ /* 0x000fc800078e0014 */
[----:B------:R-:W-:Y:S01]  /*2ad0*/  IMAD.IADD R5, R5, 0x1, R163 ;  /* 0x0000000105057824 */ /* 0x000fe200078e02a3 */
[----:B--2---:R-:W-:-:S04]  /*2ae0*/  LEA R6, P1, R4, R12, 0x2 ;  /* 0x0000000c04067211 */ /* 0x004fc800078210ff */
[----:B------:R-:W-:-:S05]  /*2af0*/  LEA.HI.X R7, R4, R13, R5, 0x2, P1 ;  /* 0x0000000d04077211 */ /* 0x000fca00008f1405 */
[----:B------:R0:W2:Y:S01]  /*2b00*/  @P4 LDG.E.LTC128B R152, desc[UR36][R6.64] ;  /* 0x0000002406984981 */ /* 0x0000a2000c1e1920 */
[----:B------:R-:W-:Y:S01]  /*2b10*/  IMAD.WIDE.U32 R4, R167, R164, R8 ;  /* 0x000000a4a7047225 */ /* 0x000fe200078e0008 */
[----:B------:R-:W-:Y:S01]  /*2b20*/  SHF.L.U64.HI R159, R164, 0x3, R165 ;  /* 0x00000003a49f7819 */ /* 0x000fe200000102a5 */
[----:B------:R-:W-:Y:S01]  /*2b30*/  BSSY B1, `(.L_x_30) ;  /* 0x0000016000017945 */ /* 0x000fe20003800000 */
[----:B------:R-:W-:Y:S01]  /*2b40*/  ISETP.GT.AND P0, PT, R0, 0x8, P0 ;  /* 0x000000080000780c */ /* 0x000fe20000704270 */
[----:B------:R-:W-:Y:S02]  /*2b50*/  IMAD.IADD R5, R163, 0x1, R5 ;  /* 0x00000001a3057824 */ /* 0x000fe400078e0205 */
[----:B------:R-:W-:Y:S02]  /*2b60*/  IMAD.SHL.U32 R158, R164, 0x8, RZ ;  /* 0x00000008a49e7824 */ /* 0x000fe400078e00ff */
[----:B------:R-:W-:Y:S01]  /*2b70*/  IMAD.WIDE.U32 R156, R23, R14, R4 ;  /* 0x0000000e179c7225 */ /* 0x000fe200078e0004 */
[----:B------:R-:W-:-:S03]  /*2b80*/  LEA R4, P1, R162, UR4, 0x2 ;  /* 0x00000004a2047c11 */ /* 0x000fc6000f8210ff */
[----:B0-----:R-:W-:Y:S01]  /*2b90*/  IMAD.IADD R7, R161, 0x1, R157 ;  /* 0x00000001a1077824 */ /* 0x001fe200078e029d */
[----:B------:R-:W-:Y:S01]  /*2ba0*/  LEA.HI.X R5, R162, UR5, R169, 0x2, P1 ;  /* 0x00000005a2057c11 */ /* 0x000fe200088f14a9 */
[----:B------:R-:W-:Y:S01]  /*2bb0*/  IMAD.WIDE.U32 R158, R167, R164, R158 ;  /* 0x000000a4a79e7225 */ /* 0x000fe200078e009e */
[----:B------:R-:W-:Y:S02]  /*2bc0*/  ISETP.GT.AND P1, PT, R3, 0x1, PT ;  /* 0x000000010300780c */ /* 0x000fe40003f24270 */
[----:B------:R-:W-:Y:S01]  /*2bd0*/  LEA R6, P3, R156, R12, 0x2 ;  /* 0x0000000c9c067211 */ /* 0x000fe200078610ff */
[----:B------:R-:W-:-:S03]  /*2be0*/  IMAD.IADD R163, R163, 0x1, R159 ;  /* 0x00000001a3a37824 */ /* 0x000fc600078e029f */
[----:B------:R-:W-:Y:S01]  /*2bf0*/  LEA.HI.X R7, R156, R13, R7, 0x2, P3 ;  /* 0x0000000d9c077211 */ /* 0x000fe200018f1407 */
[----:B--2---:R-:W-:-:S04]  /*2c00*/  FMUL R15, R152, R155 ;  /* 0x0000009b980f7220 */ /* 0x004fc80000400000 */
[----:B------:R-:W-:Y:S01]  /*2c10*/  FFMA R157, R24, R154, R15 ;  /* 0x0000009a189d7223 */ /* 0x000fe2000000000f */
[----:B------:R-:W-:-:S04]  /*2c20*/  IADD3 R15, P2, R20, R158, RZ ;  /* 0x0000009e140f7210 */ /* 0x000fc80007f5e0ff */
[----:B------:R0:W-:Y:S01]  /*2c30*/  @P4 STG.E desc[UR36][R4.64], R157 ;  /* 0x0000009d04004986 */ /* 0x0001e2000c101924 */
[----:B------:R-:W-:Y:S01]  /*2c40*/  ISETP.GT.AND P4, PT, R0, RZ, P1 ;  /* 0x000000ff0000720c */ /* 0x000fe20000f84270 */
[----:B------:R-:W-:Y:S01]  /*2c50*/  IMAD.X R156, R163, 0x1, R21, P2 ;  /* 0x00000001a39c7824 */ /* 0x000fe200010e0615 */
[----:B------:R-:W-:-:S11]  /*2c60*/  LEA R20, P3, R15, R12, 0x2 ;  /* 0x0000000c0f147211 */ /* 0x000fd600078610ff */
[----:B0-----:R-:W-:Y:S05]  /*2c70*/  @!P4 BRA `(.L_x_31) ;  /* 0x000000000004c947 */ /* 0x001fea0003800000 */
[----:B------:R0:W5:Y:S02]  /*2c80*/  LDG.E.LTC128B R152, desc[UR36][R6.64+0x4] ;  /* 0x0000042406987981 */ /* 0x000164000c1e1920 */
.L_x_31:
[----:B------:R-:W-:Y:S05]  /*2c90*/  BSYNC B1 ;  /* 0x0000000000017941 */ /* 0x000fea0003800000 */
.L_x_30:
[----:B-----5:R-:W-:Y:S01]  /*2ca0*/  FMUL R24, R152, R155 ;  /* 0x0000009b98187220 */ /* 0x020fe20000400000 */
[----:B------:R-:W-:-:S03]  /*2cb0*/  LEA.HI.X R21, R15, R13, R156, 0x2, P3 ;  /* 0x0000000d0f157211 */ /* 0x000fc600018f149c */
[----:B------:R-:W-:-:S05]  /*2cc0*/  FFMA R25, R25, R154, R24 ;  /* 0x0000009a19197223 */ /* 0x000fca0000000018 */
[----:B------:R1:W-:Y:S04]  /*2cd0*/  @P4 STG.E desc[UR36][R4.64+0x4], R25 ;  /* 0x0000041904004986 */ /* 0x0003e8000c101924 */
[----:B------:R-:W2:Y:S01]  /*2ce0*/  @P0 LDG.E.LTC128B R152, desc[UR36][R20.64] ;  /* 0x0000002414980981 */ /* 0x000ea2000c1e1920 */
[----:B------:R-:W-:Y:S01]  /*2cf0*/  IADD3 R8, P2, R8, R158, RZ ;  /* 0x0000009e08087210 */ /* 0x000fe20007f5e0ff */
[----:B------:R-:W-:Y:S01]  /*2d00*/  BSSY B1, `(.L_x_32) ;  /* 0x0000010000017945 */ /* 0x000fe20003800000 */
[C---:B------:R-:W-:Y:S02]  /*2d10*/  SHF.L.U64.HI R11, R10.reuse, 0x5, R11 ;  /* 0x000000050a0b7819 */ /* 0x040fe4000001020b */
[----:B------:R-:W-:Y:S01]  /*2d20*/  LEA R10, P3, R10, R4, 0x5 ;  /* 0x000000040a0a7211 */ /* 0x000fe200078628ff */
[----:B------:R-:W-:Y:S01]  /*2d30*/  IMAD.X R9, R9, 0x1, R163, P2 ;  /* 0x0000000109097824 */ /* 0x000fe200010e06a3 */
[----:B------:R-:W-:-:S02]  /*2d40*/  ISETP.GT.AND P1, PT, R0, 0x8, P1 ;  /* 0x000000080000780c */ /* 0x000fc40000f24270 */
[----:B------:R-:W-:Y:S01]  /*2d50*/  ISETP.GT.AND P2, PT, R3, 0x8, PT ;  /* 0x000000080300780c */ /* 0x000fe20003f44270 */
[----:B------:R-:W-:-:S04]  /*2d60*/  IMAD.WIDE.U32 R14, R23, R14, R8 ;  /* 0x0000000e170e7225 */ /* 0x000fc800078e0008 */
[----:B------:R-:W-:Y:S01]  /*2d70*/  IMAD.X R11, R11, 0x1, R5, P3 ;  /* 0x000000010b0b7824 */ /* 0x000fe200018e0605 */
[----:B------:R-:W-:Y:S01]  /*2d80*/  LEA R8, P4, R14, R12, 0x2 ;  /* 0x0000000c0e087211 */ /* 0x000fe200078810ff */
[----:B------:R-:W-:Y:S02]  /*2d90*/  IMAD.IADD R15, R161, 0x1, R15 ;  /* 0x00000001a10f7824 */ /* 0x000fe400078e020f */
[----:B--2---:R-:W-:-:S04]  /*2da0*/  FMUL R9, R152, R155 ;  /* 0x0000009b98097220 */ /* 0x004fc80000400000 */
[----:B------:R-:W-:Y:S01]  /*2db0*/  FFMA R21, R26, R154, R9 ;  /* 0x0000009a1a157223 */ /* 0x000fe20000000009 */
[----:B------:R-:W-:-:S04]  /*2dc0*/  LEA.HI.X R9, R14, R13, R15, 0x2, P4 ;  /* 0x0000000d0e097211 */ /* 0x000fc800020f140f */
[----:B------:R1:W-:Y:S01]  /*2dd0*/  @P0 STG.E desc[UR36][R10.64], R21 ;  /* 0x000000150a000986 */ /* 0x0003e2000c101924 */
[----:B------:R-:W-:Y:S05]  /*2de0*/  @!P1 BRA `(.L_x_33) ;  /* 0x0000000000049947 */ /* 0x000fea0003800000 */
[----:B------:R2:W5:Y:S02]  /*2df0*/  LDG.E.LTC128B R152, desc[UR36][R8.64+0x4] ;  /* 0x0000042408987981 */ /* 0x000564000c1e1920 */
.L_x_33:
[----:B------:R-:W-:Y:S05]  /*2e00*/  BSYNC B1 ;  /* 0x0000000000017941 */ /* 0x000fea0003800000 */
.L_x_32:
[----:B-----5:R-:W-:Y:S01]  /*2e10*/  FMUL R12, R152, R155 ;  /* 0x0000009b980c7220 */ /* 0x020fe20000400000 */
[----:B------:R-:W-:Y:S01]  /*2e20*/  ISETP.GT.AND P3, PT, R0, RZ, P2 ;  /* 0x000000ff0000720c */ /* 0x000fe20001764270 */
[----:B------:R-:W-:Y:S01]  /*2e30*/  BSSY B1, `(.L_x_34) ;  /* 0x0000006000017945 */ /* 0x000fe20003800000 */
[----:B------:R-:W-:Y:S01]  /*2e40*/  ISETP.GT.AND P0, PT, R3, 0x9, PT ;  /* 0x000000090300780c */ /* 0x000fe20003f04270 */
[----:B------:R-:W-:-:S05]  /*2e50*/  FFMA R27, R27, R154, R12 ;  /* 0x0000009a1b1b7223 */ /* 0x000fca000000000c */
[----:B------:R3:W-:Y:S05]  /*2e60*/  @P1 STG.E desc[UR36][R10.64+0x4], R27 ;  /* 0x0000041b0a001986 */ /* 0x0007ea000c101924 */
[----:B------:R-:W-:Y:S05]  /*2e70*/  @!P3 BRA `(.L_x_35) ;  /* 0x000000000004b947 */ /* 0x000fea0003800000 */
[----:B------:R4:W5:Y:S02]  /*2e80*/  LDG.E.LTC128B R152, desc[UR36][R6.64+0x20] ;  /* 0x0000202406987981 */ /* 0x000964000c1e1920 */
.L_x_35:
[----:B------:R-:W-:Y:S05]  /*2e90*/  BSYNC B1 ;  /* 0x0000000000017941 */ /* 0x000fea0003800000 */
.L_x_34:
[----:B-----5:R-:W-:Y:S01]  /*2ea0*/  FMUL R13, R152, R155 ;  /* 0x0000009b980d7220 */ /* 0x020fe20000400000 */
[----:B------:R-:W-:Y:S01]  /*2eb0*/  ISETP.GT.AND P1, PT, R0, RZ, P0 ;  /* 0x000000ff0000720c */ /* 0x000fe20000724270 */
[----:B------:R-:W-:Y:S02]  /*2ec0*/  BSSY B1, `(.L_x_36) ;  /* 0x0000005000017945 */ /* 0x000fe40003800000 */
[----:B------:R-:W-:-:S05]  /*2ed0*/  FFMA R13, R28, R154, R13 ;  /* 0x0000009a1c0d7223 */ /* 0x000fca000000000d */
[----:B------:R0:W-:Y:S05]  /*2ee0*/  @P3 STG.E desc[UR36][R4.64+0x20], R13 ;  /* 0x0000200d04003986 */ /* 0x0001ea000c101924 */
[----:B------:R-:W-:Y:S05]  /*2ef0*/  @!P1 BRA `(.L_x_37) ;  /* 0x0000000000049947 */ /* 0x000fea0003800000 */
[----:B------:R0:W5:Y:S02]  /*2f00*/  LDG.E.LTC128B R152, desc[UR36][R6.64+0x24] ;  /* 0x0000242406987981 */ /* 0x000164000c1e1920 */
.L_x_37:
[----:B------:R-:W-:Y:S05]  /*2f10*/  BSYNC B1 ;  /* 0x0000000000017941 */ /* 0x000fea0003800000 */
.L_x_36:
[----:B-----5:R-:W-:Y:S01]  /*2f20*/  FMUL R12, R152, R155 ;  /* 0x0000009b980c7220 */ /* 0x020fe20000400000 */
[----:B------:R-:W-:Y:S01]  /*2f30*/  ISETP.GT.AND P2, PT, R0, 0x8, P2 ;  /* 0x000000080000780c */ /* 0x000fe20001744270 */
[----:B------:R-:W-:Y:S02]  /*2f40*/  BSSY B1, `(.L_x_38) ;  /* 0x0000005000017945 */ /* 0x000fe40003800000 */
[----:B------:R-:W-:-:S05]  /*2f50*/  FFMA R29, R29, R154, R12 ;  /* 0x0000009a1d1d7223 */ /* 0x000fca000000000c */
[----:B------:R0:W-:Y:S05]  /*2f60*/  @P1 STG.E desc[UR36][R4.64+0x24], R29 ;  /* 0x0000241d04001986 */ /* 0x0001ea000c101924 */
[----:B------:R-:W-:Y:S05]  /*2f70*/  @!P2 BRA `(.L_x_39) ;  /* 0x000000000004a947 */ /* 0x000fea0003800000 */
[----:B------:R0:W5:Y:S02]  /*2f80*/  LDG.E.LTC128B R152, desc[UR36][R8.64+0x20] ;  /* 0x0000202408987981 */ /* 0x000164000c1e1920 */
.L_x_39:
[----:B------:R-:W-:Y:S05]  /*2f90*/  BSYNC B1 ;  /* 0x0000000000017941 */ /* 0x000fea0003800000 */
.L_x_38:
[----:B0----5:R-:W-:Y:S01]  /*2fa0*/  FMUL R13, R152, R155 ;  /* 0x0000009b980d7220 */ /* 0x021fe20000400000 */
[----:B------:R-:W-:Y:S01]  /*2fb0*/  ISETP.GT.AND P0, PT, R0, 0x8, P0 ;  /* 0x000000080000780c */ /* 0x000fe20000704270 */
[----:B------:R-:W-:Y:S01]  /*2fc0*/  BSSY B1, `(.L_x_40) ;  /* 0x0000006000017945 */ /* 0x000fe20003800000 */
[----:B------:R-:W-:Y:S01]  /*2fd0*/  ISETP.GT.AND P1, PT, R3, 0x10, PT ;  /* 0x000000100300780c */ /* 0x000fe20003f24270 */
[----:B------:R-:W-:-:S05]  /*2fe0*/  FFMA R13, R30, R154, R13 ;  /* 0x0000009a1e0d7223 */ /* 0x000fca000000000d */
[----:B------:R0:W-:Y:S05]  /*2ff0*/  @P2 STG.E desc[UR36][R10.64+0x20], R13 ;  /* 0x0000200d0a002986 */ /* 0x0001ea000c101924 */
[----:B------:R-:W-:Y:S05]  /*3000*/  @!P0 BRA `(.L_x_41) ;  /* 0x0000000000048947 */ /* 0x000fea0003800000 */
[----:B------:R0:W5:Y:S02]  /*3010*/  LDG.E.LTC128B R152, desc[UR36][R8.64+0x24] ;  /* 0x0000242408987981 */ /* 0x000164000c1e1920 */
.L_x_41:
[----:B------:R-:W-:Y:S05]  /*3020*/  BSYNC B1 ;  /* 0x0000000000017941 */ /* 0x000fea0003800000 */
.L_x_40:
        /* <DEDUP_REMOVED lines=8> */
.L_x_43:
[----:B------:R-:W-:Y:S05]  /*30b0*/  BSYNC B1 ;  /* 0x0000000000017941 */ /* 0x000fea0003800000 */
.L_x_42:
[----:B0----5:R-:W-:Y:S01]  /*30c0*/  FMUL R13, R152, R155 ;  /* 0x0000009b980d7220 */ /* 0x021fe20000400000 */
[----:B------:R-:W-:Y:S01]  /*30d0*/  ISETP.GT.AND P0, PT, R0, RZ, P2 ;  /* 0x000000ff0000720c */ /* 0x000fe20001704270 */
[----:B------:R-:W-:Y:S02]  /*30e0*/  BSSY B1, `(.L_x_44) ;  /* 0x0000005000017945 */ /* 0x000fe40003800000 */
[----:B------:R-:W-:-:S05]  /*30f0*/  FFMA R13, R32, R154, R13 ;  /* 0x0000009a200d7223 */ /* 0x000fca000000000d */
[----:B------:R0:W-:Y:S05]  /*3100*/  @P3 STG.E desc[UR36][R4.64+0x40], R13 ;  /* 0x0000400d04003986 */ /* 0x0001ea000c101924 */
[----:B------:R-:W-:Y:S05]  /*3110*/  @!P0 BRA `(.L_x_45) ;  /* 0x0000000000048947 */ /* 0x000fea0003800000 */
[----:B------:R0:W5:Y:S02]  /*3120*/  LDG.E.LTC128B R152, desc[UR36][R6.64+0x44] ;  /* 0x0000442406987981 */ /* 0x000164000c1e1920 */
.L_x_45:
[----:B------:R-:W-:Y:S05]  /*3130*/  BSYNC B1 ;  /* 0x0000000000017941 */ /* 0x000fea0003800000 */
.L_x_44:
[----:B-----5:R-:W-:Y:S01]  /*3140*/  FMUL R12, R152, R155 ;  /* 0x0000009b980c7220 */ /* 0x020fe20000400000 */
[----:B------:R-:W-:Y:S01]  /*3150*/  ISETP.GT.AND P1, PT, R0, 0x8, P1 ;  /* 0x000000080000780c */ /* 0x000fe20000f24270 */
[----:B------:R-:W-:Y:S02]  /*3160*/  BSSY B1, `(.L_x_46) ;  /* 0x0000005000017945 */ /* 0x000fe40003800000 */
[----:B------:R-:W-:-:S05]  /*3170*/  FFMA R33, R33, R154, R12 ;  /* 0x0000009a21217223 */ /* 0x000fca000000000c */
[----:B------:R0:W-:Y:S05]  /*3180*/  @P0 STG.E desc[UR36][R4.64+0x44], R33 ;  /* 0x0000442104000986 */ /* 0x0001ea000c101924 */
[----:B------:R-:W-:Y:S05]  /*3190*/  @!P1 BRA `(.L_x_47) ;  /* 0x0000000000049947 */ /* 0x000fea0003800000 */
[----:B------:R0:W5:Y:S02]  /*31a0*/  LDG.E.LTC128B R152, desc[UR36][R8.64+0x40] ;  /* 0x0000402408987981 */ /* 0x000164000c1e1920 */
.L_x_47:
[----:B------:R-:W-:Y:S05]  /*31b0*/  BSYNC B1 ;  /* 0x0000000000017941 */ /* 0x000fea0003800000 */
.L_x_46:
        /* <DEDUP_REMOVED lines=8> */
.L_x_49:
[----:B------:R-:W-:Y:S05]  /*3240*/  BSYNC B1 ;  /* 0x0000000000017941 */ /* 0x000fea0003800000 */
.L_x_48:
        /* <DEDUP_REMOVED lines=8> */
.L_x_51:
[----:B------:R-:W-:Y:S05]  /*32d0*/  BSYNC B1 ;  /* 0x0000000000017941 */ /* 0x000fea0003800000 */
.L_x_50:
[----:B0----5:R-:W-:Y:S01]  /*32e0*/  FMUL R13, R152, R155 ;  /* 0x0000009b980d7220 */ /* 0x021fe20000400000 */
[----:B------:R-:W-:Y:S01]  /*32f0*/  ISETP.GT.AND P2, PT, R0, RZ, P1 ;  /* 0x000000ff0000720c */ /* 0x000fe20000f44270 */
[----:B------:R-:W-:Y:S02]  /*3300*/  BSSY B1, `(.L_x_52) ;  /* 0x0000005000017945 */ /* 0x000fe40003800000 */
[----:B------:R-:W-:-:S05]  /*3310*/  FFMA R13, R36, R154, R13 ;  /* 0x0000009a240d7223 */ /* 0x000fca000000000d */
[----:B------:R0:W-:Y:S05]  /*3320*/  @P3 STG.E desc[UR36][R4.64+0x60], R13 ;  /* 0x0000600d04003986 */ /* 0x0001ea000c101924 */
[----:B------:R-:W-:Y:S05]  /*3330*/  @!P2 BRA `(.L_x_53) ;  /* 0x000000000004a947 */ /* 0x000fea0003800000 */
[----:B------:R0:W5:Y:S02]  /*3340*/  LDG.E.LTC128B R152, desc[UR36][R6.64+0x64] ;  /* 0x0000642406987981 */ /* 0x000164000c1e1920 */
.L_x_53:
[----:B------:R-:W-:Y:S05]  /*3350*/  BSYNC B1 ;  /* 0x0000000000017941 */ /* 0x000fea0003800000 */
.L_x_52:
[----:B-----5:R-:W-:Y:S01]  /*3360*/  FMUL R12, R152, R155 ;  /* 0x0000009b980c7220 */ /* 0x020fe20000400000 */
[----:B------:R-:W-:Y:S01]  /*3370*/  ISETP.GT.AND P0, PT, R0, 0x8, P0 ;  /* 0x000000080000780c */ /* 0x000fe20000704270 */
[----:B------:R-:W-:Y:S02]  /*3380*/  BSSY B1, `(.L_x_54) ;  /* 0x0000005000017945 */ /* 0x000fe40003800000 */
[----:B------:R-:W-:-:S05]  /*3390*/  FFMA R37, R37, R154, R12 ;  /* 0x0000009a25257223 */ /* 0x000fca000000000c */
[----:B------:R0:W-:Y:S05]  /*33a0*/  @P2 STG.E desc[UR36][R4.64+0x64], R37 ;  /* 0x0000642504002986 */ /* 0x0001ea000c101924 */
[----:B------:R-:W-:Y:S05]  /*33b0*/  @!P0 BRA `(.L_x_55) ;  /* 0x0000000000048947 */ /* 0x000fea0003800000 */
[----:B------:R0:W5:Y:S02]  /*33c0*/  LDG.E.LTC128B R152, desc[UR36][R8.64+0x60] ;  /* 0x0000602408987981 */ /* 0x000164000c1e1920 */
.L_x_55:
[----:B------:R-:W-:Y:S05]  /*33d0*/  BSYNC B1 ;  /* 0x0000000000017941 */ /* 0x000fea0003800000 */
.L_x_54:
        /* <DEDUP_REMOVED lines=8> */
.L_x_57:
[----:B------:R-:W-:Y:S05]  /*3460*/  BSYNC B1 ;  /* 0x0000000000017941 */ /* 0x000fea0003800000 */
.L_x_56:
        /* <DEDUP_REMOVED lines=8> */
.L_x_59:
[----:B------:R-:W-:Y:S05]  /*34f0*/  BSYNC B1 ;  /* 0x0000000000017941 */ /* 0x000fea0003800000 */
.L_x_58:
[----:B0----5:R-:W-:Y:S01]  /*3500*/  FMUL R13, R152, R155 ;  /* 0x0000009b980d7220 */ /* 0x021fe20000400000 */
[----:B------:R-:W-:Y:S01]  /*3510*/  ISETP.GT.AND P1, PT, R0, RZ, P0 ;  /* 0x000000ff0000720c */ /* 0x000fe20000724270 */
[----:B------:R-:W-:Y:S02]  /*3520*/  BSSY B1, `(.L_x_60) ;  /* 0x0000005000017945 */ /* 0x000fe40003800000 */
[----:B------:R-:W-:-:S05]  /*3530*/  FFMA R13, R40, R154, R13 ;  /* 0x0000009a280d7223 */ /* 0x000fca000000000d */
[----:B------:R0:W-:Y:S05]  /*3540*/  @P3 STG.E desc[UR36][R4.64+0x80], R13 ;  /* 0x0000800d04003986 */ /* 0x0001ea000c101924 */
[----:B------:R-:W-:Y:S05]  /*3550*/  @!P1 BRA `(.L_x_61) ;  /* 0x0000000000049947 */ /* 0x000fea0003800000 */
[----:B------:R0:W5:Y:S02]  /*3560*/  LDG.E.LTC128B R152, desc[UR36][R6.64+0x84] ;  /* 0x0000842406987981 */ /* 0x000164000c1e1920 */
.L_x_61:
[----:B------:R-:W-:Y:S05]  /*3570*/  BSYNC B1 ;  /* 0x0000000000017941 */ /* 0x000fea0003800000 */
.L_x_60:
[----:B-----5:R-:W-:Y:S01]  /*3580*/  FMUL R12, R152, R155 ;  /* 0x0000009b980c7220 */ /* 0x020fe20000400000 */
[----:B------:R-:W-:Y:S01]  /*3590*/  ISETP.GT.AND P2, PT, R0, 0x8, P2 ;  /* 0x000000080000780c */ /* 0x000fe20001744270 */
[----:B------:R-:W-:Y:S02]  /*35a0*/  BSSY B1, `(.L_x_62) ;  /* 0x0000005000017945 */ /* 0x000fe40003800000 */
[----:B------:R-:W-:-:S05]  /*35b0*/  FFMA R41, R41, R154, R12 ;  /* 0x0000009a29297223 */ /* 0x000fca000000000c */
[----:B------:R0:W-:Y:S05]  /*35c0*/  @P1 STG.E desc[UR36][R4.64+0x84], R41 ;  /* 0x0000842904001986 */ /* 0x0001ea000c101924 */
[----:B------:R-:W-:Y:S05]  /*35d0*/  @!P2 BRA `(.L_x_63) ;  /* 0x000000000004a947 */ /* 0x000fea0003800000 */
[----:B------:R0:W5:Y:S02]  /*35e0*/  LDG.E.LTC128B R152, desc[UR36][R8.64+0x80] ;  /* 0x0000802408987981 */ /* 0x000164000c1e1920 */
.L_x_63:
[----:B------:R-:W-:Y:S05]  /*35f0*/  BSYNC B1 ;  /* 0x0000000000017941 */ /* 0x000fea0003800000 */
.L_x_62:
        /* <DEDUP_REMOVED lines=8> */
.L_x_65:
[----:B------:R-:W-:Y:S05]  /*3680*/  BSYNC B1 ;  /* 0x0000000000017941 */ /* 0x000fea0003800000 */
.L_x_64:
        /* <DEDUP_REMOVED lines=8> */
.L_x_67:
[----:B------:R-:W-:Y:S05]  /*3710*/  BSYNC B1 ;  /* 0x0000000000017941 */ /* 0x000fea0003800000 */
.L_x_66:
[----:B0----5:R-:W-:Y:S01]  /*3720*/  FMUL R13, R152, R155 ;  /* 0x0000009b980d7220 */ /* 0x021fe20000400000 */
[----:B------:R-:W-:Y:S01]  /*3730*/  ISETP.GT.AND P0, PT, R0, RZ, P2 ;  /* 0x000000ff0000720c */ /* 0x000fe20001704270 */
[----:B------:R-:W-:Y:S02]  /*3740*/  BSSY B1, `(.L_x_68) ;  /* 0x0000005000017945 */ /* 0x000fe40003800000 */
[----:B------:R-:W-:-:S05]  /*3750*/  FFMA R13, R44, R154, R13 ;  /* 0x0000009a2c0d7223 */ /* 0x000fca000000000d */
[----:B------:R0:W-:Y:S05]  /*3760*/  @P3 STG.E desc[UR36][R4.64+0xa0], R13 ;  /* 0x0000a00d04003986 */ /* 0x0001ea000c101924 */
[----:B------:R-:W-:Y:S05]  /*3770*/  @!P0 BRA `(.L_x_69) ;  /* 0x0000000000048947 */ /* 0x000fea0003800000 */
[----:B------:R0:W5:Y:S02]  /*3780*/  LDG.E.LTC128B R152, desc[UR36][R6.64+0xa4] ;  /* 0x0000a42406987981 */ /* 0x000164000c1e1920 */
.L_x_69:
[----:B------:R-:W-:Y:S05]  /*3790*/  BSYNC B1 ;  /* 0x0000000000017941 */ /* 0x000fea0003800000 */
.L_x_68:
[----:B-----5:R-:W-:Y:S01]  /*37a0*/  FMUL R12, R152, R155 ;  /* 0x0000009b980c7220 */ /* 0x020fe20000400000 */
[----:B------:R-:W-:Y:S01]  /*37b0*/  ISETP.GT.AND P1, PT, R0, 0x8, P1 ;  /* 0x000000080000780c */ /* 0x000fe20000f24270 */
[----:B------:R-:W-:Y:S02]  /*37c0*/  BSSY B1, `(.L_x_70) ;  /* 0x0000005000017945 */ /* 0x000fe40003800000 */
[----:B------:R-:W-:-:S05]  /*37d0*/  FFMA R45, R45, R154, R12 ;  /* 0x0000009a2d2d7223 */ /* 0x000fca000000000c */
[----:B------:R0:W-:Y:S05]  /*37e0*/  @P0 STG.E desc[UR36][R4.64+0xa4], R45 ;  /* 0x0000a42d04000986 */ /* 0x0001ea000c101924 */
[----:B------:R-:W-:Y:S05]  /*37f0*/  @!P1 BRA `(.L_x_71) ;  /* 0x0000000000049947 */ /* 0x000fea0003800000 */
[----:B------:R0:W5:Y:S02]  /*3800*/  LDG.E.LTC128B R152, desc[UR36][R8.64+0xa0] ;  /* 0x0000a02408987981 */ /* 0x000164000c1e1920 */
.L_x_71:
[----:B------:R-:W-:Y:S05]  /*3810*/  BSYNC B1 ;  /* 0x0000000000017941 */ /* 0x000fea0003800000 */
.L_x_70:
        /* <DEDUP_REMOVED lines=8> */
.L_x_73:
[----:B------:R-:W-:Y:S05]  /*38a0*/  BSYNC B1 ;  /* 0x0000000000017941 */ /* 0x000fea0003800000 */
.L_x_72:
        /* <DEDUP_REMOVED lines=8> */
.L_x_75:
[----:B------:R-:W-:Y:S05]  /*3930*/  BSYNC B1 ;  /* 0x0000000000017941 */ /* 0x000fea0003800000 */
.L_x_74:
[----:B0----5:R-:W-:Y:S01]  /*3940*/  FMUL R13, R152, R155 ;  /* 0x0000009b980d7220 */ /* 0x021fe20000400000 */
[----:B------:R-:W-:Y:S01]  /*3950*/  ISETP.GT.AND P2, PT, R0, RZ, P1 ;  /* 0x000000ff0000720c */ /* 0x000fe20000f44270 */
[----:B------:R-:W-:Y:S02]  /*3960*/  BSSY B1, `(.L_x_76) ;  /* 0x0000005000017945 */ /* 0x000fe40003800000 */
[----:B------:R-:W-:-:S05]  /*3970*/  FFMA R13, R48, R154, R13 ;  /* 0x0000009a300d7223 */ /* 0x000fca000000000d */
[----:B------:R0:W-:Y:S05]  /*3980*/  @P3 STG.E desc[UR36][R4.64+0xc0], R13 ;  /* 0x0000c00d04003986 */ /* 0x0001ea000c101924 */
[----:B------:R-:W-:Y:S05]  /*3990*/  @!P2 BRA `(.L_x_77) ;  /* 0x000000000004a947 */ /* 0x000fea0003800000 */
[----:B------:R0:W5:Y:S02]  /*39a0*/  LDG.E.LTC128B R152, desc[UR36][R6.64+0xc4] ;  /* 0x0000c42406987981 */ /* 0x000164000c1e1920 */
.L_x_77:
[----:B------:R-:W-:Y:S05]  /*39b0*/  BSYNC B1 ;  /* 0x0000000000017941 */ /* 0x000fea0003800000 */
.L_x_76:
[----:B-----5:R-:W-:Y:S01]  /*39c0*/  FMUL R12, R152, R155 ;  /* 0x0000009b980c7220 */ /* 0x020fe20000400000 */
[----:B------:R-:W-:Y:S01]  /*39d0*/  ISETP.GT.AND P0, PT, R0, 0x8, P0 ;  /* 0x000000080000780c */ /* 0x000fe20000704270 */
[----:B------:R-:W-:Y:S02]  /*39e0*/  BSSY B1, `(.L_x_78) ;  /* 0x0000005000017945 */ /* 0x000fe40003800000 */
[----:B------:R-:W-:-:S05]  /*39f0*/  FFMA R49, R49, R154, R12 ;  /* 0x0000009a31317223 */ /* 0x000fca000000000c */
[----:B------:R0:W-:Y:S05]  /*3a00*/  @P2 STG.E desc[UR36][R4.64+0xc4], R49 ;  /* 0x0000c43104002986 */ /* 0x0001ea000c101924 */
[----:B------:R-:W-:Y:S05]  /*3a10*/  @!P0 BRA `(.L_x_79) ;  /* 0x0000000000048947 */ /* 0x000fea0003800000 */
[----:B------:R0:W5:Y:S02]  /*3a20*/  LDG.E.LTC128B R152, desc[UR36][R8.64+0xc0] ;  /* 0x0000c02408987981 */ /* 0x000164000c1e1920 */
.L_x_79:
[----:B------:R-:W-:Y:S05]  /*3a30*/  BSYNC B1 ;  /* 0x0000000000017941 */ /* 0x000fea0003800000 */
.L_x_78:
        /* <DEDUP_REMOVED lines=8> */
.L_x_81:
[----:B------:R-:W-:Y:S05]  /*3ac0*/  BSYNC B1 ;  /* 0x0000000000017941 */ /* 0x000fea0003800000 */
.L_x_80:
        /* <DEDUP_REMOVED lines=8> */
.L_x_83:
[----:B------:R-:W-:Y:S05]  /*3b50*/  BSYNC B1 ;  /* 0x0000000000017941 */ /* 0x000fea0003800000 */
.L_x_82:
[----:B0----5:R-:W-:Y:S01]  /*3b60*/  FMUL R13, R152, R155 ;  /* 0x0000009b980d7220 */ /* 0x021fe20000400000 */
[----:B------:R-:W-:Y:S01]  /*3b70*/  ISETP.GT.AND P1, PT, R0, RZ, P0 ;  /* 0x000000ff0000720c */ /* 0x000fe20000724270 */
[----:B------:R-:W-:Y:S02]  /*3b80*/  BSSY B1, `(.L_x_84) ;  /* 0x0000005000017945 */ /* 0x000fe40003800000 */
[----:B------:R-:W-:-:S05]  /*3b90*/  FFMA R13, R52, R154, R13 ;  /* 0x0000009a340d7223 */ /* 0x000fca000000000d */
[----:B------:R0:W-:Y:S05]  /*3ba0*/  @P3 STG.E desc[UR36][R4.64+0xe0], R13 ;  /* 0x0000e00d04003986 */ /* 0x0001ea000c101924 */
[----:B------:R-:W-:Y:S05]  /*3bb0*/  @!P1 BRA `(.L_x_85) ;  /* 0x0000000000049947 */ /* 0x000fea0003800000 */
[----:B------:R0:W5:Y:S02]  /*3bc0*/  LDG.E.LTC128B R152, desc[UR36][R6.64+0xe4] ;  /* 0x0000e42406987981 */ /* 0x000164000c1e1920 */
.L_x_85:
[----:B------:R-:W-:Y:S05]  /*3bd0*/  BSYNC B1 ;  /* 0x0000000000017941 */ /* 0x000fea0003800000 */
.L_x_84:
[----:B-----5:R-:W-:Y:S01]  /*3be0*/  FMUL R12, R152, R155 ;  /* 0x0000009b980c7220 */ /* 0x020fe20000400000 */
[----:B------:R-:W-:Y:S01]  /*3bf0*/  ISETP.GT.AND P2, PT, R0, 0x8, P2 ;  /* 0x000000080000780c */ /* 0x000fe20001744270 */
[----:B------:R-:W-:Y:S02]  /*3c00*/  BSSY B1, `(.L_x_86) ;  /* 0x0000005000017945 */ /* 0x000fe40003800000 */
[----:B------:R-:W-:-:S05]  /*3c10*/  FFMA R53, R53, R154, R12 ;  /* 0x0000009a35357223 */ /* 0x000fca000000000c */
[----:B------:R0:W-:Y:S05]  /*3c20*/  @P1 STG.E desc[UR36][R4.64+0xe4], R53 ;  /* 0x0000e43504001986 */ /* 0x0001ea000c101924 */
[----:B------:R-:W-:Y:S05]  /*3c30*/  @!P2 BRA `(.L_x_87) ;  /* 0x000000000004a947 */ /* 0x000fea0003800000 */
[----:B------:R0:W5:Y:S02]  /*3c40*/  LDG.E.LTC128B R152, desc[UR36][R8.64+0xe0] ;  /* 0x0000e02408987981 */ /* 0x000164000c1e1920 */
.L_x_87:
[----:B------:R-:W-:Y:S05]  /*3c50*/  BSYNC B1 ;  /* 0x0000000000017941 */ /* 0x000fea0003800000 */
.L_x_86:
        /* <DEDUP_REMOVED lines=8> */
.L_x_89:
[----:B------:R-:W-:Y:S05]  /*3ce0*/  BSYNC B1 ;  /* 0x0000000000017941 */ /* 0x000fea0003800000 */
.L_x_88:
        /* <DEDUP_REMOVED lines=8> */
.L_x_91:
[----:B------:R-:W-:Y:S05]  /*3d70*/  BSYNC B1 ;  /* 0x0000000000017941 */ /* 0x000fea0003800000 */
.L_x_90:
[----:B0----5:R-:W-:Y:S01]  /*3d80*/  FMUL R13, R152, R155 ;  /* 0x0000009b980d7220 */ /* 0x021fe20000400000 */
[----:B------:R-:W-:Y:S01]  /*3d90*/  ISETP.GT.AND P0, PT, R0, RZ, P2 ;  /* 0x000000ff0000720c */ /* 0x000fe20001704270 */
[----:B------:R-:W-:Y:S02]  /*3da0*/  BSSY B1, `(.L_x_92) ;  /* 0x0000005000017945 */ /* 0x000fe40003800000 */
[----:B------:R-:W-:-:S05]  /*3db0*/  FFMA R13, R56, R154, R13 ;  /* 0x0000009a380d7223 */ /* 0x000fca000000000d */
[----:B------:R0:W-:Y:S05]  /*3dc0*/  @P3 STG.E desc[UR36][R4.64+0x100], R13 ;  /* 0x0001000d04003986 */ /* 0x0001ea000c101924 */
[----:B------:R-:W-:Y:S05]  /*3dd0*/  @!P0 BRA `(.L_x_93) ;  /* 0x0000000000048947 */ /* 0x000fea0003800000 */
[----:B------:R0:W5:Y:S02]  /*3de0*/  LDG.E.LTC128B R152, desc[UR36][R6.64+0x104] ;  /* 0x0001042406987981 */ /* 0x000164000c1e1920 */
.L_x_93:
[----:B------:R-:W-:Y:S05]  /*3df0*/  BSYNC B1 ;  /* 0x0000000000017941 */ /* 0x000fea0003800000 */
.L_x_92:
[----:B-----5:R-:W-:Y:S01]  /*3e00*/  FMUL R12, R152, R155 ;  /* 0x0000009b980c7220 */ /* 0x020fe20000400000 */
[----:B------:R-:W-:Y:S01]  /*3e10*/  ISETP.GT.AND P1, PT, R0, 0x8, P1 ;  /* 0x000000080000780c */ /* 0x000fe20000f24270 */
[----:B------:R-:W-:Y:S02]  /*3e20*/  BSSY B1, `(.L_x_94) ;  /* 0x0000005000017945 */ /* 0x000fe40003800000 */
[----:B------:R-:W-:-:S05]  /*3e30*/  FFMA R57, R57, R154, R12 ;  /* 0x0000009a39397223 */ /* 0x000fca000000000c */
[----:B------:R0:W-:Y:S05]  /*3e40*/  @P0 STG.E desc[UR36][R4.64+0x104], R57 ;  /* 0x0001043904000986 */ /* 0x0001ea000c101924 */
[----:B------:R-:W-:Y:S05]  /*3e50*/  @!P1 BRA `(.L_x_95) ;  /* 0x0000000000049947 */ /* 0x000fea0003800000 */
[----:B------:R0:W5:Y:S02]  /*3e60*/  LDG.E.LTC128B R152, desc[UR36][R8.64+0x100] ;  /* 0x0001002408987981 */ /* 0x000164000c1e1920 */
.L_x_95:
[----:B------:R-:W-:Y:S05]  /*3e70*/  BSYNC B1 ;  /* 0x0000000000017941 */ /* 0x000fea0003800000 */
.L_x_94:
        /* <DEDUP_REMOVED lines=8> */
.L_x_97:
[----:B------:R-:W-:Y:S05]  /*3f00*/  BSYNC B1 ;  /* 0x0000000000017941 */ /* 0x000fea0003800000 */
.L_x_96:
        /* <DEDUP_REMOVED lines=8> */
.L_x_99:
[----:B------:R-:W-:Y:S05]  /*3f90*/  BSYNC B1 ;  /* 0x0000000000017941 */ /* 0x000fea0003800000 */
.L_x_98:
[----:B0----5:R-:W-:Y:S01]  /*3fa0*/  FMUL R13, R152, R155 ;  /* 0x0000009b980d7220 */ /* 0x021fe20000400000 */
[----:B------:R-:W-:Y:S01]  /*3fb0*/  ISETP.GT.AND P2, PT, R0, RZ, P1 ;  /* 0x000000ff0000720c */ /* 0x000fe20000f44270 */
[----:B------:R-:W-:Y:S02]  /*3fc0*/  BSSY B1, `(.L_x_100) ;  /* 0x0000005000017945 */ /* 0x000fe40003800000 */
[----:B------:R-:W-:-:S05]  /*3fd0*/  FFMA R13, R60, R154, R13 ;  /* 0x0000009a3c0d7223 */ /* 0x000fca000000000d */
[----:B------:R0:W-:Y:S05]  /*3fe0*/  @P3 STG.E desc[UR36][R4.64+0x120], R13 ;  /* 0x0001200d04003986 */ /* 0x0001ea000c101924 */
[----:B------:R-:W-:Y:S05]  /*3ff0*/  @!P2 BRA `(.L_x_101) ;  /* 0x000000000004a947 */ /* 0x000fea0003800000 */
[----:B------:R0:W5:Y:S02]  /*4000*/  LDG.E.LTC128B R152, desc[UR36][R6.64+0x124] ;  /* 0x0001242406987981 */ /* 0x000164000c1e1920 */
.L_x_101:
[----:B------:R-:W-:Y:S05]  /*4010*/  BSYNC B1 ;  /* 0x0000000000017941 */ /* 0x000fea0003800000 */
.L_x_100:
[----:B-----5:R-:W-:Y:S01]  /*4020*/  FMUL R12, R152, R155 ;  /* 0x0000009b980c7220 */ /* 0x020fe20000400000 */
[----:B------:R-:W-:Y:S01]  /*4030*/  ISETP.GT.AND P0, PT, R0, 0x8, P0 ;  /* 0x000000080000780c */ /* 0x000fe20000704270 */
[----:B------:R-:W-:Y:S02]  /*4040*/  BSSY B1, `(.L_x_102) ;  /* 0x0000005000017945 */ /* 0x000fe40003800000 */
[----:B------:R-:W-:-:S05]  /*4050*/  FFMA R61, R61, R154, R12 ;  /* 0x0000009a3d3d7223 */ /* 0x000fca000000000c */
[----:B------:R0:W-:Y:S05]  /*4060*/  @P2 STG.E desc[UR36][R4.64+0x124], R61 ;  /* 0x0001243d04002986 */ /* 0x0001ea000c101924 */
[----:B------:R-:W-:Y:S05]  /*4070*/  @!P0 BRA `(.L_x_103) ;  /* 0x0000000000048947 */ /* 0x000fea0003800000 */
[----:B------:R0:W5:Y:S02]  /*4080*/  LDG.E.LTC128B R152, desc[UR36][R8.64+0x120] ;  /* 0x0001202408987981 */ /* 0x000164000c1e1920 */
.L_x_103:
[----:B------:R-:W-:Y:S05]  /*4090*/  BSYNC B1 ;  /* 0x0000000000017941 */ /* 0x000fea0003800000 */
.L_x_102:
        /* <DEDUP_REMOVED lines=8> */
.L_x_105:
[----:B------:R-:W-:Y:S05]  /*4120*/  BSYNC B1 ;  /* 0x0000000000017941 */ /* 0x000fea0003800000 */
.L_x_104:
        /* <DEDUP_REMOVED lines=8> */
.L_x_107:
[----:B------:R-:W-:Y:S05]  /*41b0*/  BSYNC B1 ;  /* 0x0000000000017941 */ /* 0x000fea0003800000 */
.L_x_106:
[----:B0----5:R-:W-:Y:S01]  /*41c0*/  FMUL R13, R152, R155 ;  /* 0x0000009b980d7220 */ /* 0x021fe20000400000 */
[----:B------:R-:W-:Y:S01]  /*41d0*/  ISETP.GT.AND P1, PT, R0, RZ, P0 ;  /* 0x000000ff0000720c */ /* 0x000fe20000724270 */
[----:B------:R-:W-:Y:S02]  /*41e0*/  BSSY B1, `(.L_x_108) ;  /* 0x0000005000017945 */ /* 0x000fe40003800000 */
[----:B------:R-:W-:-:S05]  /*41f0*/  FFMA R13, R64, R154, R13 ;  /* 0x0000009a400d7223 */ /* 0x000fca000000000d */
[----:B------:R0:W-:Y:S05]  /*4200*/  @P3 STG.E desc[UR36][R4.64+0x140], R13 ;  /* 0x0001400d04003986 */ /* 0x0001ea000c101924 */
[----:B------:R-:W-:Y:S05]  /*4210*/  @!P1 BRA `(.L_x_109) ;  /* 0x0000000000049947 */ /* 0x000fea0003800000 */
[----:B------:R0:W5:Y:S02]  /*4220*/  LDG.E.LTC128B R152, desc[UR36][R6.64+0x144] ;  /* 0x0001442406987981 */ /* 0x000164000c1e1920 */
.L_x_109:
[----:B------:R-:W-:Y:S05]  /*4230*/  BSYNC B1 ;  /* 0x0000000000017941 */ /* 0x000fea0003800000 */
.L_x_108:
[----:B-----5:R-:W-:Y:S01]  /*4240*/  FMUL R12, R152, R155 ;  /* 0x0000009b980c7220 */ /* 0x020fe20000400000 */
[----:B------:R-:W-:Y:S01]  /*4250*/  ISETP.GT.AND P2, PT, R0, 0x8, P2 ;  /* 0x000000080000780c */ /* 0x000fe20001744270 */
[----:B------:R-:W-:Y:S02]  /*4260*/  BSSY B1, `(.L_x_110) ;  /* 0x0000005000017945 */ /* 0x000fe40003800000 */
[----:B------:R-:W-:-:S05]  /*4270*/  FFMA R65, R65, R154, R12 ;  /* 0x0000009a41417223 */ /* 0x000fca000000000c */
[----:B------:R0:W-:Y:S05]  /*4280*/  @P1 STG.E desc[UR36][R4.64+0x144], R65 ;  /* 0x0001444104001986 */ /* 0x0001ea000c101924 */
[----:B------:R-:W-:Y:S05]  /*4290*/  @!P2 BRA `(.L_x_111) ;  /* 0x000000000004a947 */ /* 0x000fea0003800000 */
[----:B------:R0:W5:Y:S02]  /*42a0*/  LDG.E.LTC128B R152, desc[UR36][R8.64+0x140] ;  /* 0x0001402408987981 */ /* 0x000164000c1e1920 */
.L_x_111:
[----:B------:R-:W-:Y:S05]  /*42b0*/  BSYNC B1 ;  /* 0x0000000000017941 */ /* 0x000fea0003800000 */
.L_x_110:
        /* <DEDUP_REMOVED lines=8> */
.L_x_113:
[----:B------:R-:W-:Y:S05]  /*4340*/  BSYNC B1 ;  /* 0x0000000000017941 */ /* 0x000fea0003800000 */
.L_x_112:
        /* <DEDUP_REMOVED lines=8> */
.L_x_115:
[----:B------:R-:W-:Y:S05]  /*43d0*/  BSYNC B1 ;  /* 0x0000000000017941 */ /* 0x000fea0003800000 */
.L_x_114:
[----:B0----5:R-:W-:Y:S01]  /*43e0*/  FMUL R13, R152, R155 ;  /* 0x0000009b980d7220 */ /* 0x021fe20000400000 */
[----:B------:R-:W-:Y:S01]  /*43f0*/  ISETP.GT.AND P0, PT, R0, RZ, P2 ;  /* 0x000000ff0000720c */ /* 0x000fe20001704270 */
[----:B------:R-:W-:Y:S02]  /*4400*/  BSSY B1, `(.L_x_116) ;  /* 0x0000005000017945 */ /* 0x000fe40003800000 */
[----:B------:R-:W-:-:S05]  /*4410*/  FFMA R13, R68, R154, R13 ;  /* 0x0000009a440d7223 */ /* 0x000fca000000000d */
[----:B------:R0:W-:Y:S05]  /*4420*/  @P3 STG.E desc[UR36][R4.64+0x160], R13 ;  /* 0x0001600d04003986 */ /* 0x0001ea000c101924 */
[----:B------:R-:W-:Y:S05]  /*4430*/  @!P0 BRA `(.L_x_117) ;  /* 0x0000000000048947 */ /* 0x000fea0003800000 */
[----:B------:R0:W5:Y:S02]  /*4440*/  LDG.E.LTC128B R152, desc[UR36][R6.64+0x164] ;  /* 0x0001642406987981 */ /* 0x000164000c1e1920 */
.L_x_117:
[----:B------:R-:W-:Y:S05]  /*4450*/  BSYNC B1 ;  /* 0x0000000000017941 */ /* 0x000fea0003800000 */
.L_x_116:
[----:B-----5:R-:W-:Y:S01]  /*4460*/  FMUL R12, R152, R155 ;  /* 0x0000009b980c7220 */ /* 0x020fe20000400000 */
[----:B------:R-:W-:Y:S01]  /*4470*/  ISETP.GT.AND P1, PT, R0, 0x8, P1 ;  /* 0x000000080000780c */ /* 0x000fe20000f24270 */
[----:B------:R-:W-:Y:S02]  /*4480*/  BSSY B1, `(.L_x_118) ;  /* 0x0000005000017945 */ /* 0x000fe40003800000 */
[----:B------:R-:W-:-:S05]  /*4490*/  FFMA R69, R69, R154, R12 ;  /* 0x0000009a45457223 */ /* 0x000fca000000000c */
[----:B------:R0:W-:Y:S05]  /*44a0*/  @P0 STG.E desc[UR36][R4.64+0x164], R69 ;  /* 0x0001644504000986 */ /* 0x0001ea000c101924 */
[----:B------:R-:W-:Y:S05]  /*44b0*/  @!P1 BRA `(.L_x_119) ;  /* 0x0000000000049947 */ /* 0x000fea0003800000 */
[----:B------:R0:W5:Y:S02]  /*44c0*/  LDG.E.LTC128B R152, desc[UR36][R8.64+0x160] ;  /* 0x0001602408987981 */ /* 0x000164000c1e1920 */
.L_x_119:
[----:B------:R-:W-:Y:S05]  /*44d0*/  BSYNC B1 ;  /* 0x0000000000017941 */ /* 0x000fea0003800000 */
.L_x_118:
        /* <DEDUP_REMOVED lines=8> */
.L_x_121:
[----:B------:R-:W-:Y:S05]  /*4560*/  BSYNC B1 ;  /* 0x0000000000017941 */ /* 0x000fea0003800000 */
.L_x_120:
        /* <DEDUP_REMOVED lines=8> */
.L_x_123:
[----:B------:R-:W-:Y:S05]  /*45f0*/  BSYNC B1 ;  /* 0x0000000000017941 */ /* 0x000fea0003800000 */
.L_x_122:
[----:B0----5:R-:W-:Y:S01]  /*4600*/  FMUL R13, R152, R155 ;  /* 0x0000009b980d7220 */ /* 0x021fe20000400000 */
[----:B------:R-:W-:Y:S01]  /*4610*/  ISETP.GT.AND P2, PT, R0, RZ, P1 ;  /* 0x000000ff0000720c */ /* 0x000fe20000f44270 */
[----:B------:R-:W-:Y:S02]  /*4620*/  BSSY B1, `(.L_x_124) ;  /* 0x0000005000017945 */ /* 0x000fe40003800000 */
[----:B------:R-:W-:-:S05]  /*4630*/  FFMA R13, R72, R154, R13 ;  /* 0x0000009a480d7223 */ /* 0x000fca000000000d */
[----:B------:R0:W-:Y:S05]  /*4640*/  @P3 STG.E desc[UR36][R4.64+0x180], R13 ;  /* 0x0001800d04003986 */ /* 0x0001ea000c101924 */
[----:B------:R-:W-:Y:S05]  /*4650*/  @!P2 BRA `(.L_x_125) ;  /* 0x000000000004a947 */ /* 0x000fea0003800000 */
[----:B------:R0:W5:Y:S02]  /*4660*/  LDG.E.LTC128B R152, desc[UR36][R6.64+0x184] ;  /* 0x0001842406987981 */ /* 0x000164000c1e1920 */
.L_x_125:
[----:B------:R-:W-:Y:S05]  /*4670*/  BSYNC B1 ;  /* 0x0000000000017941 */ /* 0x000fea0003800000 */
.L_x_124:
[----:B-----5:R-:W-:Y:S01]  /*4680*/  FMUL R12, R152, R155 ;  /* 0x0000009b980c7220 */ /* 0x020fe20000400000 */
[----:B------:R-:W-:Y:S01]  /*4690*/  ISETP.GT.AND P0, PT, R0, 0x8, P0 ;  /* 0x000000080000780c */ /* 0x000fe20000704270 */
[----:B------:R-:W-:Y:S02]  /*46a0*/  BSSY B1, `(.L_x_126) ;  /* 0x0000005000017945 */ /* 0x000fe40003800000 */
[----:B------:R-:W-:-:S05]  /*46b0*/  FFMA R73, R73, R154, R12 ;  /* 0x0000009a49497223 */ /* 0x000fca000000000c */
[----:B------:R0:W-:Y:S05]  /*46c0*/  @P2 STG.E desc[UR36][R4.64+0x184], R73 ;  /* 0x0001844904002986 */ /* 0x0001ea000c101924 */
[----:B------:R-:W-:Y:S05]  /*46d0*/  @!P0 BRA `(.L_x_127) ;  /* 0x0000000000048947 */ /* 0x000fea0003800000 */
[----:B------:R0:W5:Y:S02]  /*46e0*/  LDG.E.LTC128B R152, desc[UR36][R8.64+0x180] ;  /* 0x0001802408987981 */ /* 0x000164000c1e1920 */
.L_x_127:
[----:B------:R-:W-:Y:S05]  /*46f0*/  BSYNC B1 ;  /* 0x0000000000017941 */ /* 0x000fea0003800000 */
.L_x_126:
        /* <DEDUP_REMOVED lines=8> */
.L_x_129:
[----:B------:R-:W-:Y:S05]  /*4780*/  BSYNC B1 ;  /* 0x0000000000017941 */ /* 0x000fea0003800000 */
.L_x_128:
        /* <DEDUP_REMOVED lines=8> */
.L_x_131:
[----:B------:R-:W-:Y:S05]  /*4810*/  BSYNC B1 ;  /* 0x0000000000017941 */ /* 0x000fea0003800000 */
.L_x_130:
[----:B0----5:R-:W-:Y:S01]  /*4820*/  FMUL R13, R152, R155 ;  /* 0x0000009b980d7220 */ /* 0x021fe20000400000 */
[----:B------:R-:W-:Y:S01]  /*4830*/  ISETP.GT.AND P1, PT, R0, RZ, P0 ;  /* 0x000000ff0000720c */ /* 0x000fe20000724270 */
[----:B------:R-:W-:Y:S02]  /*4840*/  BSSY B1, `(.L_x_132) ;  /* 0x0000005000017945 */ /* 0x000fe40003800000 */
[----:B------:R-:W-:-:S05]  /*4850*/  FFMA R13, R76, R154, R13 ;  /* 0x0000009a4c0d7223 */ /* 0x000fca000000000d */
[----:B------:R0:W-:Y:S05]  /*4860*/  @P3 STG.E desc[UR36][R4.64+0x1a0], R13 ;  /* 0x0001a00d04003986 */ /* 0x0001ea000c101924 */
[----:B------:R-:W-:Y:S05]  /*4870*/  @!P1 BRA `(.L_x_133) ;  /* 0x0000000000049947 */ /* 0x000fea0003800000 */
[----:B------:R0:W5:Y:S02]  /*4880*/  LDG.E.LTC128B R152, desc[UR36][R6.64+0x1a4] ;  /* 0x0001a42406987981 */ /* 0x000164000c1e1920 */
.L_x_133:
[----:B------:R-:W-:Y:S05]  /*4890*/  BSYNC B1 ;  /* 0x0000000000017941 */ /* 0x000fea0003800000 */
.L_x_132:
[----:B-----5:R-:W-:Y:S01]  /*48a0*/  FMUL R12, R152, R155 ;  /* 0x0000009b980c7220 */ /* 0x020fe20000400000 */
[----:B------:R-:W-:Y:S01]  /*48b0*/  ISETP.GT.AND P2, PT, R0, 0x8, P2 ;  /* 0x000000080000780c */ /* 0x000fe20001744270 */
[----:B------:R-:W-:Y:S02]  /*48c0*/  BSSY B1, `(.L_x_134) ;  /* 0x0000005000017945 */ /* 0x000fe40003800000 */
[----:B------:R-:W-:-:S05]  /*48d0*/  FFMA R77, R77, R154, R12 ;  /* 0x0000009a4d4d7223 */ /* 0x000fca000000000c */
[----:B------:R0:W-:Y:S05]  /*48e0*/  @P1 STG.E desc[UR36][R4.64+0x1a4], R77 ;  /* 0x0001a44d04001986 */ /* 0x0001ea000c101924 */
[----:B------:R-:W-:Y:S05]  /*48f0*/  @!P2 BRA `(.L_x_135) ;  /* 0x000000000004a947 */ /* 0x000fea0003800000 */
[----:B------:R0:W5:Y:S02]  /*4900*/  LDG.E.LTC128B R152, desc[UR36][R8.64+0x1a0] ;  /* 0x0001a02408987981 */ /* 0x000164000c1e1920 */
.L_x_135:
[----:B------:R-:W-:Y:S05]  /*4910*/  BSYNC B1 ;  /* 0x0000000000017941 */ /* 0x000fea0003800000 */
.L_x_134:
        /* <DEDUP_REMOVED lines=8> */
.L_x_137:
[----:B------:R-:W-:Y:S05]  /*49a0*/  BSYNC B1 ;  /* 0x0000000000017941 */ /* 0x000fea0003800000 */
.L_x_136:
        /* <DEDUP_REMOVED lines=8> */
.L_x_139:
[----:B------:R-:W-:Y:S05]  /*4a30*/  BSYNC B1 ;  /* 0x0000000000017941 */ /* 0x000fea0003800000 */
.L_x_138:
[----:B0----5:R-:W-:Y:S01]  /*4a40*/  FMUL R13, R152, R155 ;  /* 0x0000009b980d7220 */ /* 0x021fe20000400000 */
[----:B------:R-:W-:Y:S01]  /*4a50*/  ISETP.GT.AND P0, PT, R0, RZ, P2 ;  /* 0x000000ff0000720c */ /* 0x000fe20001704270 */
[----:B------:R-:W-:Y:S02]  /*4a60*/  BSSY B1, `(.L_x_140) ;  /* 0x0000005000017945 */ /* 0x000fe40003800000 */
[----:B------:R-:W-:-:S05]  /*4a70*/  FFMA R13, R80, R154, R13 ;  /* 0x0000009a500d7223 */ /* 0x000fca000000000d */
[----:B------:R0:W-:Y:S05]  /*4a80*/  @P3 STG.E desc[UR36][R4.64+0x1c0], R13 ;  /* 0x0001c00d04003986 */ /* 0x0001ea000c101924 */
[----:B------:R-:W-:Y:S05]  /*4a90*/  @!P0 BRA `(.L_x_141) ;  /* 0x0000000000048947 */ /* 0x000fea0003800000 */
[----:B------:R0:W5:Y:S02]  /*4aa0*/  LDG.E.LTC128B R152, desc[UR36][R6.64+0x1c4] ;  /* 0x0001c42406987981 */ /* 0x000164000c1e1920 */
.L_x_141:
[----:B------:R-:W-:Y:S05]  /*4ab0*/  BSYNC B1 ;  /* 0x0000000000017941 */ /* 0x000fea0003800000 */
.L_x_140:
[----:B-----5:R-:W-:Y:S01]  /*4ac0*/  FMUL R12, R152, R155 ;  /* 0x0000009b980c7220 */ /* 0x020fe20000400000 */
[----:B------:R-:W-:Y:S01]  /*4ad0*/  ISETP.GT.AND P1, PT, R0, 0x8, P1 ;  /* 0x000000080000780c */ /* 0x000fe20000f24270 */
[----:B------:R-:W-:Y:S02]  /*4ae0*/  BSSY B1, `(.L_x_142) ;  /* 0x0000005000017945 */ /* 0x000fe40003800000 */
[----:B------:R-:W-:-:S05]  /*4af0*/  FFMA R81, R81, R154, R12 ;  /* 0x0000009a51517223 */ /* 0x000fca000000000c */
[----:B------:R0:W-:Y:S05]  /*4b00*/  @P0 STG.E desc[UR36][R4.64+0x1c4], R81 ;  /* 0x0001c45104000986 */ /* 0x0001ea000c101924 */
[----:B------:R-:W-:Y:S05]  /*4b10*/  @!P1 BRA `(.L_x_143) ;  /* 0x0000000000049947 */ /* 0x000fea0003800000 */
[----:B------:R0:W5:Y:S02]  /*4b20*/  LDG.E.LTC128B R152, desc[UR36][R8.64+0x1c0] ;  /* 0x0001c02408987981 */ /* 0x000164000c1e1920 */
.L_x_143:
[----:B------:R-:W-:Y:S05]  /*4b30*/  BSYNC B1 ;  /* 0x0000000000017941 */ /* 0x000fea0003800000 */
.L_x_142:
        /* <DEDUP_REMOVED lines=8> */
.L_x_145:
[----:B------:R-:W-:Y:S05]  /*4bc0*/  BSYNC B1 ;  /* 0x0000000000017941 */ /* 0x000fea0003800000 */
.L_x_144:
        /* <DEDUP_REMOVED lines=8> */
.L_x_147:
[----:B------:R-:W-:Y:S05]  /*4c50*/  BSYNC B1 ;  /* 0x0000000000017941 */ /* 0x000fea0003800000 */
.L_x_146:
[----:B0----5:R-:W-:Y:S01]  /*4c60*/  FMUL R13, R152, R155 ;  /* 0x0000009b980d7220 */ /* 0x021fe20000400000 */
[----:B------:R-:W-:Y:S01]  /*4c70*/  ISETP.GT.AND P2, PT, R0, RZ, P1 ;  /* 0x000000ff0000720c */ /* 0x000fe20000f44270 */
[----:B------:R-:W-:Y:S02]  /*4c80*/  BSSY B1, `(.L_x_148) ;  /* 0x0000005000017945 */ /* 0x000fe40003800000 */
[----:B------:R-:W-:-:S05]  /*4c90*/  FFMA R13, R84, R154, R13 ;  /* 0x0000009a540d7223 */ /* 0x000fca000000000d */
[----:B------:R0:W-:Y:S05]  /*4ca0*/  @P3 STG.E desc[UR36][R4.64+0x1e0], R13 ;  /* 0x0001e00d04003986 */ /* 0x0001ea000c101924 */
[----:B------:R-:W-:Y:S05]  /*4cb0*/  @!P2 BRA `(.L_x_149) ;  /* 0x000000000004a947 */ /* 0x000fea0003800000 */
[----:B------:R0:W5:Y:S02]  /*4cc0*/  LDG.E.LTC128B R152, desc[UR36][R6.64+0x1e4] ;  /* 0x0001e42406987981 */ /* 0x000164000c1e1920 */
.L_x_149:
[----:B------:R-:W-:Y:S05]  /*4cd0*/  BSYNC B1 ;  /* 0x0000000000017941 */ /* 0x000fea0003800000 */
.L_x_148:
[----:B-----5:R-:W-:Y:S01]  /*4ce0*/  FMUL R12, R152, R155 ;  /* 0x0000009b980c7220 */ /* 0x020fe20000400000 */
[----:B------:R-:W-:Y:S01]  /*4cf0*/  ISETP.GT.AND P0, PT, R0, 0x8, P0 ;  /* 0x000000080000780c */ /* 0x000fe20000704270 */
[----:B------:R-:W-:Y:S02]  /*4d00*/  BSSY B1, `(.L_x_150) ;  /* 0x0000005000017945 */ /* 0x000fe40003800000 */
[----:B------:R-:W-:-:S05]  /*4d10*/  FFMA R85, R85, R154, R12 ;  /* 0x0000009a55557223 */ /* 0x000fca000000000c */
[----:B------:R0:W-:Y:S05]  /*4d20*/  @P2 STG.E desc[UR36][R4.64+0x1e4], R85 ;  /* 0x0001e45504002986 */ /* 0x0001ea000c101924 */
[----:B------:R-:W-:Y:S05]  /*4d30*/  @!P0 BRA `(.L_x_151) ;  /* 0x0000000000048947 */ /* 0x000fea0003800000 */
[----:B------:R0:W5:Y:S02]  /*4d40*/  LDG.E.LTC128B R152, desc[UR36][R8.64+0x1e0] ;  /* 0x0001e02408987981 */ /* 0x000164000c1e1920 */
.L_x_151:
[----:B------:R-:W-:Y:S05]  /*4d50*/  BSYNC B1 ;  /* 0x0000000000017941 */ /* 0x000fea0003800000 */
.L_x_150:
        /* <DEDUP_REMOVED lines=8> */
.L_x_153:
[----:B------:R-:W-:Y:S05]  /*4de0*/  BSYNC B1 ;  /* 0x0000000000017941 */ /* 0x000fea0003800000 */
.L_x_152:
        /* <DEDUP_REMOVED lines=8> */
.L_x_155:
[----:B------:R-:W-:Y:S05]  /*4e70*/  BSYNC B1 ;  /* 0x0000000000017941 */ /* 0x000fea0003800000 */
.L_x_154:
[----:B0----5:R-:W-:Y:S01]  /*4e80*/  FMUL R13, R152, R155 ;  /* 0x0000009b980d7220 */ /* 0x021fe20000400000 */
[----:B------:R-:W-:Y:S01]  /*4e90*/  ISETP.GT.AND P1, PT, R0, RZ, P0 ;  /* 0x000000ff0000720c */ /* 0x000fe20000724270 */
[----:B------:R-:W-:Y:S02]  /*4ea0*/  BSSY B1, `(.L_x_156) ;  /* 0x0000005000017945 */ /* 0x000fe40003800000 */
[----:B------:R-:W-:-:S05]  /*4eb0*/  FFMA R13, R88, R154, R13 ;  /* 0x0000009a580d7223 */ /* 0x000fca000000000d */
[----:B------:R0:W-:Y:S05]  /*4ec0*/  @P3 STG.E desc[UR36][R4.64+0x200], R13 ;  /* 0x0002000d04003986 */ /* 0x0001ea000c101924 */
[----:B------:R-:W-:Y:S05]  /*4ed0*/  @!P1 BRA `(.L_x_157) ;  /* 0x0000000000049947 */ /* 0x000fea0003800000 */
[----:B------:R0:W5:Y:S02]  /*4ee0*/  LDG.E.LTC128B R152, desc[UR36][R6.64+0x204] ;  /* 0x0002042406987981 */ /* 0x000164000c1e1920 */
.L_x_157:
[----:B------:R-:W-:Y:S05]  /*4ef0*/  BSYNC B1 ;  /* 0x0000000000017941 */ /* 0x000fea0003800000 */
.L_x_156:
[----:B-----5:R-:W-:Y:S01]  /*4f00*/  FMUL R12, R152, R155 ;  /* 0x0000009b980c7220 */ /* 0x020fe20000400000 */
[----:B------:R-:W-:Y:S01]  /*4f10*/  ISETP.GT.AND P2, PT, R0, 0x8, P2 ;  /* 0x000000080000780c */ /* 0x000fe20001744270 */
[----:B------:R-:W-:Y:S02]  /*4f20*/  BSSY B1, `(.L_x_158) ;  /* 0x0000005000017945 */ /* 0x000fe40003800000 */
[----:B------:R-:W-:-:S05]  /*4f30*/  FFMA R89, R89, R154, R12 ;  /* 0x0000009a59597223 */ /* 0x000fca000000000c */
[----:B------:R0:W-:Y:S05]  /*4f40*/  @P1 STG.E desc[UR36][R4.64+0x204], R89 ;  /* 0x0002045904001986 */ /* 0x0001ea000c101924 */
[----:B------:R-:W-:Y:S05]  /*4f50*/  @!P2 BRA `(.L_x_159) ;  /* 0x000000000004a947 */ /* 0x000fea0003800000 */
[----:B------:R0:W5:Y:S02]  /*4f60*/  LDG.E.LTC128B R152, desc[UR36][R8.64+0x200] ;  /* 0x0002002408987981 */ /* 0x000164000c1e1920 */
.L_x_159:
[----:B------:R-:W-:Y:S05]  /*4f70*/  BSYNC B1 ;  /* 0x0000000000017941 */ /* 0x000fea0003800000 */
.L_x_158:
        /* <DEDUP_REMOVED lines=8> */
.L_x_161:
[----:B------:R-:W-:Y:S05]  /*5000*/  BSYNC B1 ;  /* 0x0000000000017941 */ /* 0x000fea0003800000 */
.L_x_160:
        /* <DEDUP_REMOVED lines=8> */
.L_x_163:
[----:B------:R-:W-:Y:S05]  /*5090*/  BSYNC B1 ;  /* 0x0000000000017941 */ /* 0x000fea0003800000 */
.L_x_162:
[----:B0----5:R-:W-:Y:S01]  /*50a0*/  FMUL R13, R152, R155 ;  /* 0x0000009b980d7220 */ /* 0x021fe20000400000 */
[----:B------:R-:W-:Y:S01]  /*50b0*/  ISETP.GT.AND P0, PT, R0, RZ, P2 ;  /* 0x000000ff0000720c */ /* 0x000fe20001704270 */
[----:B------:R-:W-:Y:S02]  /*50c0*/  BSSY B1, `(.L_x_164) ;  /* 0x0000005000017945 */ /* 0x000fe40003800000 */
[----:B------:R-:W-:-:S05]  /*50d0*/  FFMA R13, R92, R154, R13 ;  /* 0x0000009a5c0d7223 */ /* 0x000fca000000000d */
[----:B------:R0:W-:Y:S05]  /*50e0*/  @P3 STG.E desc[UR36][R4.64+0x220], R13 ;  /* 0x0002200d04003986 */ /* 0x0001ea000c101924 */
[----:B------:R-:W-:Y:S05]  /*50f0*/  @!P0 BRA `(.L_x_165) ;  /* 0x0000000000048947 */ /* 0x000fea0003800000 */
[----:B------:R0:W5:Y:S02]  /*5100*/  LDG.E.LTC128B R152, desc[UR36][R6.64+0x224] ;  /* 0x0002242406987981 */ /* 0x000164000c1e1920 */
.L_x_165:
[----:B------:R-:W-:Y:S05]  /*5110*/  BSYNC B1 ;  /* 0x0000000000017941 */ /* 0x000fea0003800000 */
.L_x_164:
[----:B-----5:R-:W-:Y:S01]  /*5120*/  FMUL R12, R152, R155 ;  /* 0x0000009b980c7220 */ /* 0x020fe20000400000 */
[----:B------:R-:W-:Y:S01]  /*5130*/  ISETP.GT.AND P1, PT, R0, 0x8, P1 ;  /* 0x000000080000780c */ /* 0x000fe20000f24270 */
[----:B------:R-:W-:Y:S02]  /*5140*/  BSSY B1, `(.L_x_166) ;  /* 0x0000005000017945 */ /* 0x000fe40003800000 */
[----:B------:R-:W-:-:S05]  /*5150*/  FFMA R93, R93, R154, R12 ;  /* 0x0000009a5d5d7223 */ /* 0x000fca000000000c */
[----:B------:R0:W-:Y:S05]  /*5160*/  @P0 STG.E desc[UR36][R4.64+0x224], R93 ;  /* 0x0002245d04000986 */ /* 0x0001ea000c101924 */
[----:B------:R-:W-:Y:S05]  /*5170*/  @!P1 BRA `(.L_x_167) ;  /* 0x0000000000049947 */ /* 0x000fea0003800000 */
[----:B------:R0:W5:Y:S02]  /*5180*/  LDG.E.LTC128B R152, desc[UR36][R8.64+0x220] ;  /* 0x0002202408987981 */ /* 0x000164000c1e1920 */
.L_x_167:
[----:B------:R-:W-:Y:S05]  /*5190*/  BSYNC B1 ;  /* 0x0000000000017941 */ /* 0x000fea0003800000 */
.L_x_166:
        /* <DEDUP_REMOVED lines=8> */
.L_x_169:
[----:B------:R-:W-:Y:S05]  /*5220*/  BSYNC B1 ;  /* 0x0000000000017941 */ /* 0x000fea0003800000 */
.L_x_168:
        /* <DEDUP_REMOVED lines=8> */
.L_x_171:
[----:B------:R-:W-:Y:S05]  /*52b0*/  BSYNC B1 ;  /* 0x0000000000017941 */ /* 0x000fea0003800000 */
.L_x_170:
[----:B0----5:R-:W-:Y:S01]  /*52c0*/  FMUL R13, R152, R155 ;  /* 0x0000009b980d7220 */ /* 0x021fe20000400000 */
[----:B------:R-:W-:Y:S01]  /*52d0*/  ISETP.GT.AND P2, PT, R0, RZ, P1 ;  /* 0x000000ff0000720c */ /* 0x000fe20000f44270 */
[----:B------:R-:W-:Y:S02]  /*52e0*/  BSSY B1, `(.L_x_172) ;  /* 0x0000005000017945 */ /* 0x000fe40003800000 */
[----:B------:R-:W-:-:S05]  /*52f0*/  FFMA R13, R96, R154, R13 ;  /* 0x0000009a600d7223 */ /* 0x000fca000000000d */
[----:B------:R0:W-:Y:S05]  /*5300*/  @P3 STG.E desc[UR36][R4.64+0x240], R13 ;  /* 0x0002400d04003986 */ /* 0x0001ea000c101924 */
[----:B------:R-:W-:Y:S05]  /*5310*/  @!P2 BRA `(.L_x_173) ;  /* 0x000000000004a947 */ /* 0x000fea0003800000 */
[----:B------:R0:W5:Y:S02]  /*5320*/  LDG.E.LTC128B R152, desc[UR36][R6.64+0x244] ;  /* 0x0002442406987981 */ /* 0x000164000c1e1920 */
.L_x_173:
[----:B------:R-:W-:Y:S05]  /*5330*/  BSYNC B1 ;  /* 0x0000000000017941 */ /* 0x000fea0003800000 */
.L_x_172:
[----:B-----5:R-:W-:Y:S01]  /*5340*/  FMUL R12, R152, R155 ;  /* 0x0000009b980c7220 */ /* 0x020fe20000400000 */
[----:B------:R-:W-:Y:S01]  /*5350*/  ISETP.GT.AND P0, PT, R0, 0x8, P0 ;  /* 0x000000080000780c */ /* 0x000fe20000704270 */
[----:B------:R-:W-:Y:S02]  /*5360*/  BSSY B1, `(.L_x_174) ;  /* 0x0000005000017945 */ /* 0x000fe40003800000 */
[----:B------:R-:W-:-:S05]  /*5370*/  FFMA R97, R97, R154, R12 ;  /* 0x0000009a61617223 */ /* 0x000fca000000000c */
[----:B------:R0:W-:Y:S05]  /*5380*/  @P2 STG.E desc[UR36][R4.64+0x244], R97 ;  /* 0x0002446104002986 */ /* 0x0001ea000c101924 */
[----:B------:R-:W-:Y:S05]  /*5390*/  @!P0 BRA `(.L_x_175) ;  /* 0x0000000000048947 */ /* 0x000fea0003800000 */
[----:B------:R0:W5:Y:S02]  /*53a0*/  LDG.E.LTC128B R152, desc[UR36][R8.64+0x240] ;  /* 0x0002402408987981 */ /* 0x000164000c1e1920 */
.L_x_175:
[----:B------:R-:W-:Y:S05]  /*53b0*/  BSYNC B1 ;  /* 0x0000000000017941 */ /* 0x000fea0003800000 */
.L_x_174:
        /* <DEDUP_REMOVED lines=8> */
.L_x_177:
[----:B------:R-:W-:Y:S05]  /*5440*/  BSYNC B1 ;  /* 0x0000000000017941 */ /* 0x000fea0003800000 */
.L_x_176:
        /* <DEDUP_REMOVED lines=8> */
.L_x_179:
[----:B------:R-:W-:Y:S05]  /*54d0*/  BSYNC B1 ;  /* 0x0000000000017941 */ /* 0x000fea0003800000 */
.L_x_178:
[----:B0----5:R-:W-:Y:S01]  /*54e0*/  FMUL R13, R152, R155 ;  /* 0x0000009b980d7220 */ /* 0x021fe20000400000 */
[----:B------:R-:W-:Y:S01]  /*54f0*/  ISETP.GT.AND P1, PT, R0, RZ, P0 ;  /* 0x000000ff0000720c */ /* 0x000fe20000724270 */
[----:B------:R-:W-:Y:S02]  /*5500*/  BSSY B1, `(.L_x_180) ;  /* 0x0000005000017945 */ /* 0x000fe40003800000 */
[----:B------:R-:W-:-:S05]  /*5510*/  FFMA R13, R100, R154, R13 ;  /* 0x0000009a640d7223 */ /* 0x000fca000000000d */
[----:B------:R0:W-:Y:S05]  /*5520*/  @P3 STG.E desc[UR36][R4.64+0x260], R13 ;  /* 0x0002600d04003986 */ /* 0x0001ea000c101924 */
[----:B------:R-:W-:Y:S05]  /*5530*/  @!P1 BRA `(.L_x_181) ;  /* 0x0000000000049947 */ /* 0x000fea0003800000 */
[----:B------:R0:W5:Y:S02]  /*5540*/  LDG.E.LTC128B R152, desc[UR36][R6.64+0x264] ;  /* 0x0002642406987981 */ /* 0x000164000c1e1920 */
.L_x_181:
[----:B------:R-:W-:Y:S05]  /*5550*/  BSYNC B1 ;  /* 0x0000000000017941 */ /* 0x000fea0003800000 */
.L_x_180:
[----:B-----5:R-:W-:Y:S01]  /*5560*/  FMUL R12, R152, R155 ;  /* 0x0000009b980c7220 */ /* 0x020fe20000400000 */
[----:B------:R-:W-:Y:S01]  /*5570*/  ISETP.GT.AND P2, PT, R0, 0x8, P2 ;  /* 0x000000080000780c */ /* 0x000fe20001744270 */
[----:B------:R-:W-:Y:S02]  /*5580*/  BSSY B1, `(.L_x_182) ;  /* 0x0000005000017945 */ /* 0x000fe40003800000 */
[----:B------:R-:W-:-:S05]  /*5590*/  FFMA R101, R101, R154, R12 ;  /* 0x0000009a65657223 */ /* 0x000fca000000000c */
[----:B------:R0:W-:Y:S05]  /*55a0*/  @P1 STG.E desc[UR36][R4.64+0x264], R101 ;  /* 0x0002646504001986 */ /* 0x0001ea000c101924 */
[----:B------:R-:W-:Y:S05]  /*55b0*/  @!P2 BRA `(.L_x_183) ;  /* 0x000000000004a947 */ /* 0x000fea0003800000 */
[----:B------:R0:W5:Y:S02]  /*55c0*/  LDG.E.LTC128B R152, desc[UR36][R8.64+0x260] ;  /* 0x0002602408987981 */ /* 0x000164000c1e1920 */
.L_x_183:
[----:B------:R-:W-:Y:S05]  /*55d0*/  BSYNC B1 ;  /* 0x0000000000017941 */ /* 0x000fea0003800000 */
.L_x_182:
        /* <DEDUP_REMOVED lines=8> */
.L_x_185:
[----:B------:R-:W-:Y:S05]  /*5660*/  BSYNC B1 ;  /* 0x0000000000017941 */ /* 0x000fea0003800000 */
.L_x_184:
        /* <DEDUP_REMOVED lines=8> */
.L_x_187:
[----:B------:R-:W-:Y:S05]  /*56f0*/  BSYNC B1 ;  /* 0x0000000000017941 */ /* 0x000fea0003800000 */
.L_x_186:
[----:B0----5:R-:W-:Y:S01]  /*5700*/  FMUL R13, R152, R155 ;  /* 0x0000009b980d7220 */ /* 0x021fe20000400000 */
[----:B------:R-:W-:Y:S01]  /*5710*/  ISETP.GT.AND P0, PT, R0, RZ, P2 ;  /* 0x000000ff0000720c */ /* 0x000fe20001704270 */
[----:B------:R-:W-:Y:S02]  /*5720*/  BSSY B1, `(.L_x_188) ;  /* 0x0000005000017945 */ /* 0x000fe40003800000 */
[----:B------:R-:W-:-:S05]  /*5730*/  FFMA R13, R104, R154, R13 ;  /* 0x0000009a680d7223 */ /* 0x000fca000000000d */
[----:B------:R0:W-:Y:S05]  /*5740*/  @P3 STG.E desc[UR36][R4.64+0x280], R13 ;  /* 0x0002800d04003986 */ /* 0x0001ea000c101924 */
[----:B------:R-:W-:Y:S05]  /*5750*/  @!P0 BRA `(.L_x_189) ;  /* 0x0000000000048947 */ /* 0x000fea0003800000 */
[----:B------:R0:W5:Y:S02]  /*5760*/  LDG.E.LTC128B R152, desc[UR36][R6.64+0x284] ;  /* 0x0002842406987981 */ /* 0x000164000c1e1920 */
.L_x_189:
[----:B------:R-:W-:Y:S05]  /*5770*/  BSYNC B1 ;  /* 0x0000000000017941 */ /* 0x000fea0003800000 */
.L_x_188:
[----:B-----5:R-:W-:Y:S01]  /*5780*/  FMUL R12, R152, R155 ;  /* 0x0000009b980c7220 */ /* 0x020fe20000400000 */
[----:B------:R-:W-:Y:S01]  /*5790*/  ISETP.GT.AND P1, PT, R0, 0x8, P1 ;  /* 0x000000080000780c */ /* 0x000fe20000f24270 */
[----:B------:R-:W-:Y:S02]  /*57a0*/  BSSY B1, `(.L_x_190) ;  /* 0x0000005000017945 */ /* 0x000fe40003800000 */
[----:B------:R-:W-:-:S05]  /*57b0*/  FFMA R105, R105, R154, R12 ;  /* 0x0000009a69697223 */ /* 0x000fca000000000c */
[----:B------:R0:W-:Y:S05]  /*57c0*/  @P0 STG.E desc[UR36][R4.64+0x284], R105 ;  /* 0x0002846904000986 */ /* 0x0001ea000c101924 */
[----:B------:R-:W-:Y:S05]  /*57d0*/  @!P1 BRA `(.L_x_191) ;  /* 0x0000000000049947 */ /* 0x000fea0003800000 */
[----:B------:R0:W5:Y:S02]  /*57e0*/  LDG.E.LTC128B R152, desc[UR36][R8.64+0x280] ;  /* 0x0002802408987981 */ /* 0x000164000c1e1920 */
.L_x_191:
[----:B------:R-:W-:Y:S05]  /*57f0*/  BSYNC B1 ;  /* 0x0000000000017941 */ /* 0x000fea0003800000 */
.L_x_190:
        /* <DEDUP_REMOVED lines=8> */
.L_x_193:
[----:B------:R-:W-:Y:S05]  /*5880*/  BSYNC B1 ;  /* 0x0000000000017941 */ /* 0x000fea0003800000 */
.L_x_192:
        /* <DEDUP_REMOVED lines=8> */
.L_x_195:
[----:B------:R-:W-:Y:S05]  /*5910*/  BSYNC B1 ;  /* 0x0000000000017941 */ /* 0x000fea0003800000 */
.L_x_194:
[----:B0----5:R-:W-:Y:S01]  /*5920*/  FMUL R13, R152, R155 ;  /* 0x0000009b980d7220 */ /* 0x021fe20000400000 */
[----:B------:R-:W-:Y:S01]  /*5930*/  ISETP.GT.AND P2, PT, R0, RZ, P1 ;  /* 0x000000ff0000720c */ /* 0x000fe20000f44270 */
[----:B------:R-:W-:Y:S02]  /*5940*/  BSSY B1, `(.L_x_196) ;  /* 0x0000005000017945 */ /* 0x000fe40003800000 */
[----:B------:R-:W-:-:S05]  /*5950*/  FFMA R13, R108, R154, R13 ;  /* 0x0000009a6c0d7223 */ /* 0x000fca000000000d */
[----:B------:R0:W-:Y:S05]  /*5960*/  @P3 STG.E desc[UR36][R4.64+0x2a0], R13 ;  /* 0x0002a00d04003986 */ /* 0x0001ea000c101924 */
[----:B------:R-:W-:Y:S05]  /*5970*/  @!P2 BRA `(.L_x_197) ;  /* 0x000000000004a947 */ /* 0x000fea0003800000 */
[----:B------:R0:W5:Y:S02]  /*5980*/  LDG.E.LTC128B R152, desc[UR36][R6.64+0x2a4] ;  /* 0x0002a42406987981 */ /* 0x000164000c1e1920 */
.L_x_197:
[----:B------:R-:W-:Y:S05]  /*5990*/  BSYNC B1 ;  /* 0x0000000000017941 */ /* 0x000fea0003800000 */
.L_x_196:
[----:B-----5:R-:W-:Y:S01]  /*59a0*/  FMUL R12, R152, R155 ;  /* 0x0000009b980c7220 */ /* 0x020fe20000400000 */
[----:B------:R-:W-:Y:S01]  /*59b0*/  ISETP.GT.AND P0, PT, R0, 0x8, P0 ;  /* 0x000000080000780c */ /* 0x000fe20000704270 */
[----:B------:R-:W-:Y:S02]  /*59c0*/  BSSY B1, `(.L_x_198) ;  /* 0x0000005000017945 */ /* 0x000fe40003800000 */
[----:B------:R-:W-:-:S05]  /*59d0*/  FFMA R109, R109, R154, R12 ;  /* 0x0000009a6d6d7223 */ /* 0x000fca000000000c */
[----:B------:R0:W-:Y:S05]  /*59e0*/  @P2 STG.E desc[UR36][R4.64+0x2a4], R109 ;  /* 0x0002a46d04002986 */ /* 0x0001ea000c101924 */
[----:B------:R-:W-:Y:S05]  /*59f0*/  @!P0 BRA `(.L_x_199) ;  /* 0x0000000000048947 */ /* 0x000fea0003800000 */
[----:B------:R0:W5:Y:S02]  /*5a00*/  LDG.E.LTC128B R152, desc[UR36][R8.64+0x2a0] ;  /* 0x0002a02408987981 */ /* 0x000164000c1e1920 */
.L_x_199:
[----:B------:R-:W-:Y:S05]  /*5a10*/  BSYNC B1 ;  /* 0x0000000000017941 */ /* 0x000fea0003800000 */
.L_x_198:
        /* <DEDUP_REMOVED lines=8> */
.L_x_201:
[----:B------:R-:W-:Y:S05]  /*5aa0*/  BSYNC B1 ;  /* 0x0000000000017941 */ /* 0x000fea0003800000 */
.L_x_200:
        /* <DEDUP_REMOVED lines=8> */
.L_x_203:
[----:B------:R-:W-:Y:S05]  /*5b30*/  BSYNC B1 ;  /* 0x0000000000017941 */ /* 0x000fea0003800000 */
.L_x_202:
[----:B0----5:R-:W-:Y:S01]  /*5b40*/  FMUL R13, R152, R155 ;  /* 0x0000009b980d7220 */ /* 0x021fe20000400000 */
[----:B------:R-:W-:Y:S01]  /*5b50*/  ISETP.GT.AND P1, PT, R0, RZ, P0 ;  /* 0x000000ff0000720c */ /* 0x000fe20000724270 */
[----:B------:R-:W-:Y:S02]  /*5b60*/  BSSY B1, `(.L_x_204) ;  /* 0x0000005000017945 */ /* 0x000fe40003800000 */
[----:B------:R-:W-:-:S05]  /*5b70*/  FFMA R13, R112, R154, R13 ;  /* 0x0000009a700d7223 */ /* 0x000fca000000000d */
[----:B------:R0:W-:Y:S05]  /*5b80*/  @P3 STG.E desc[UR36][R4.64+0x2c0], R13 ;  /* 0x0002c00d04003986 */ /* 0x0001ea000c101924 */
[----:B------:R-:W-:Y:S05]  /*5b90*/  @!P1 BRA `(.L_x_205) ;  /* 0x0000000000049947 */ /* 0x000fea0003800000 */
[----:B------:R0:W5:Y:S02]  /*5ba0*/  LDG.E.LTC128B R152, desc[UR36][R6.64+0x2c4] ;  /* 0x0002c42406987981 */ /* 0x000164000c1e1920 */
.L_x_205:
[----:B------:R-:W-:Y:S05]  /*5bb0*/  BSYNC B1 ;  /* 0x0000000000017941 */ /* 0x000fea0003800000 */
.L_x_204:
[----:B-----5:R-:W-:Y:S01]  /*5bc0*/  FMUL R12, R152, R155 ;  /* 0x0000009b980c7220 */ /* 0x020fe20000400000 */
[----:B------:R-:W-:Y:S01]  /*5bd0*/  ISETP.GT.AND P2, PT, R0, 0x8, P2 ;  /* 0x000000080000780c */ /* 0x000fe20001744270 */
[----:B------:R-:W-:Y:S02]  /*5be0*/  BSSY B1, `(.L_x_206) ;  /* 0x0000005000017945 */ /* 0x000fe40003800000 */
[----:B------:R-:W-:-:S05]  /*5bf0*/  FFMA R113, R113, R154, R12 ;  /* 0x0000009a71717223 */ /* 0x000fca000000000c */
[----:B------:R0:W-:Y:S05]  /*5c00*/  @P1 STG.E desc[UR36][R4.64+0x2c4], R113 ;  /* 0x0002c47104001986 */ /* 0x0001ea000c101924 */
[----:B------:R-:W-:Y:S05]  /*5c10*/  @!P2 BRA `(.L_x_207) ;  /* 0x000000000004a947 */ /* 0x000fea0003800000 */
[----:B------:R0:W5:Y:S02]  /*5c20*/  LDG.E.LTC128B R152, desc[UR36][R8.64+0x2c0] ;  /* 0x0002c02408987981 */ /* 0x000164000c1e1920 */
.L_x_207:
[----:B------:R-:W-:Y:S05]  /*5c30*/  BSYNC B1 ;  /* 0x0000000000017941 */ /* 0x000fea0003800000 */
.L_x_206:
        /* <DEDUP_REMOVED lines=8> */
.L_x_209:
[----:B------:R-:W-:Y:S05]  /*5cc0*/  BSYNC B1 ;  /* 0x0000000000017941 */ /* 0x000fea0003800000 */
.L_x_208:
        /* <DEDUP_REMOVED lines=8> */
.L_x_211:
[----:B------:R-:W-:Y:S05]  /*5d50*/  BSYNC B1 ;  /* 0x0000000000017941 */ /* 0x000fea0003800000 */
.L_x_210:
[----:B0----5:R-:W-:Y:S01]  /*5d60*/  FMUL R13, R152, R155 ;  /* 0x0000009b980d7220 */ /* 0x021fe20000400000 */
[----:B------:R-:W-:Y:S01]  /*5d70*/  ISETP.GT.AND P0, PT, R0, RZ, P2 ;  /* 0x000000ff0000720c */ /* 0x000fe20001704270 */
[----:B------:R-:W-:Y:S02]  /*5d80*/  BSSY B1, `(.L_x_212) ;  /* 0x0000005000017945 */ /* 0x000fe40003800000 */
[----:B------:R-:W-:-:S05]  /*5d90*/  FFMA R13, R116, R154, R13 ;  /* 0x0000009a740d7223 */ /* 0x000fca000000000d */
[----:B------:R0:W-:Y:S05]  /*5da0*/  @P3 STG.E desc[UR36][R4.64+0x2e0], R13 ;  /* 0x0002e00d04003986 */ /* 0x0001ea000c101924 */
[----:B------:R-:W-:Y:S05]  /*5db0*/  @!P0 BRA `(.L_x_213) ;  /* 0x0000000000048947 */ /* 0x000fea0003800000 */
[----:B------:R0:W5:Y:S02]  /*5dc0*/  LDG.E.LTC128B R152, desc[UR36][R6.64+0x2e4] ;  /* 0x0002e42406987981 */ /* 0x000164000c1e1920 */
.L_x_213:
[----:B------:R-:W-:Y:S05]  /*5dd0*/  BSYNC B1 ;  /* 0x0000000000017941 */ /* 0x000fea0003800000 */
.L_x_212:
[----:B-----5:R-:W-:Y:S01]  /*5de0*/  FMUL R12, R152, R155 ;  /* 0x0000009b980c7220 */ /* 0x020fe20000400000 */
[----:B------:R-:W-:Y:S01]  /*5df0*/  ISETP.GT.AND P1, PT, R0, 0x8, P1 ;  /* 0x000000080000780c */ /* 0x000fe20000f24270 */
[----:B------:R-:W-:Y:S02]  /*5e00*/  BSSY B1, `(.L_x_214) ;  /* 0x0000005000017945 */ /* 0x000fe40003800000 */
[----:B------:R-:W-:-:S05]  /*5e10*/  FFMA R117, R117, R154, R12 ;  /* 0x0000009a75757223 */ /* 0x000fca000000000c */
[----:B------:R0:W-:Y:S05]  /*5e20*/  @P0 STG.E desc[UR36][R4.64+0x2e4], R117 ;  /* 0x0002e47504000986 */ /* 0x0001ea000c101924 */
[----:B------:R-:W-:Y:S05]  /*5e30*/  @!P1 BRA `(.L_x_215) ;  /* 0x0000000000049947 */ /* 0x000fea0003800000 */
[----:B------:R0:W5:Y:S02]  /*5e40*/  LDG.E.LTC128B R152, desc[UR36][R8.64+0x2e0] ;  /* 0x0002e02408987981 */ /* 0x000164000c1e1920 */
.L_x_215:
[----:B------:R-:W-:Y:S05]  /*5e50*/  BSYNC B1 ;  /* 0x0000000000017941 */ /* 0x000fea0003800000 */
.L_x_214:
        /* <DEDUP_REMOVED lines=8> */
.L_x_217:
[----:B------:R-:W-:Y:S05]  /*5ee0*/  BSYNC B1 ;  /* 0x0000000000017941 */ /* 0x000fea0003800000 */
.L_x_216:
        /* <DEDUP_REMOVED lines=8> */
.L_x_219:
[----:B------:R-:W-:Y:S05]  /*5f70*/  BSYNC B1 ;  /* 0x0000000000017941 */ /* 0x000fea0003800000 */
.L_x_218:
[----:B0----5:R-:W-:Y:S01]  /*5f80*/  FMUL R13, R152, R155 ;  /* 0x0000009b980d7220 */ /* 0x021fe20000400000 */
[----:B------:R-:W-:Y:S01]  /*5f90*/  ISETP.GT.AND P2, PT, R0, RZ, P1 ;  /* 0x000000ff0000720c */ /* 0x000fe20000f44270 */
[----:B------:R-:W-:Y:S02]  /*5fa0*/  BSSY B1, `(.L_x_220) ;  /* 0x0000005000017945 */ /* 0x000fe40003800000 */
[----:B------:R-:W-:-:S05]  /*5fb0*/  FFMA R13, R120, R154, R13 ;  /* 0x0000009a780d7223 */ /* 0x000fca000000000d */
[----:B------:R0:W-:Y:S05]  /*5fc0*/  @P3 STG.E desc[UR36][R4.64+0x300], R13 ;  /* 0x0003000d04003986 */ /* 0x0001ea000c101924 */
[----:B------:R-:W-:Y:S05]  /*5fd0*/  @!P2 BRA `(.L_x_221) ;  /* 0x000000000004a947 */ /* 0x000fea0003800000 */
[----:B------:R0:W5:Y:S02]  /*5fe0*/  LDG.E.LTC128B R152, desc[UR36][R6.64+0x304] ;  /* 0x0003042406987981 */ /* 0x000164000c1e1920 */
.L_x_221:
[----:B------:R-:W-:Y:S05]  /*5ff0*/  BSYNC B1 ;  /* 0x0000000000017941 */ /* 0x000fea0003800000 */
.L_x_220:
[----:B-----5:R-:W-:Y:S01]  /*6000*/  FMUL R12, R152, R155 ;  /* 0x0000009b980c7220 */ /* 0x020fe20000400000 */
[----:B------:R-:W-:Y:S01]  /*6010*/  ISETP.GT.AND P0, PT, R0, 0x8, P0 ;  /* 0x000000080000780c */ /* 0x000fe20000704270 */
[----:B------:R-:W-:Y:S02]  /*6020*/  BSSY B1, `(.L_x_222) ;  /* 0x0000005000017945 */ /* 0x000fe40003800000 */
[----:B------:R-:W-:-:S05]  /*6030*/  FFMA R121, R121, R154, R12 ;  /* 0x0000009a79797223 */ /* 0x000fca000000000c */
[----:B------:R0:W-:Y:S05]  /*6040*/  @P2 STG.E desc[UR36][R4.64+0x304], R121 ;  /* 0x0003047904002986 */ /* 0x0001ea000c101924 */
[----:B------:R-:W-:Y:S05]  /*6050*/  @!P0 BRA `(.L_x_223) ;  /* 0x0000000000048947 */ /* 0x000fea0003800000 */
[----:B------:R0:W5:Y:S02]  /*6060*/  LDG.E.LTC128B R152, desc[UR36][R8.64+0x300] ;  /* 0x0003002408987981 */ /* 0x000164000c1e1920 */
.L_x_223:
[----:B------:R-:W-:Y:S05]  /*6070*/  BSYNC B1 ;  /* 0x0000000000017941 */ /* 0x000fea0003800000 */
.L_x_222:
        /* <DEDUP_REMOVED lines=8> */
.L_x_225:
[----:B------:R-:W-:Y:S05]  /*6100*/  BSYNC B1 ;  /* 0x0000000000017941 */ /* 0x000fea0003800000 */
.L_x_224:
        /* <DEDUP_REMOVED lines=8> */
.L_x_227:
[----:B------:R-:W-:Y:S05]  /*6190*/  BSYNC B1 ;  /* 0x0000000000017941 */ /* 0x000fea0003800000 */
.L_x_226:
[----:B0----5:R-:W-:Y:S01]  /*61a0*/  FMUL R13, R152, R155 ;  /* 0x0000009b980d7220 */ /* 0x021fe20000400000 */
[----:B------:R-:W-:Y:S01]  /*61b0*/  ISETP.GT.AND P1, PT, R0, RZ, P0 ;  /* 0x000000ff0000720c */ /* 0x000fe20000724270 */
[----:B------:R-:W-:Y:S02]  /*61c0*/  BSSY B1, `(.L_x_228) ;  /* 0x0000005000017945 */ /* 0x000fe40003800000 */
[----:B------:R-:W-:-:S05]  /*61d0*/  FFMA R13, R124, R154, R13 ;  /* 0x0000009a7c0d7223 */ /* 0x000fca000000000d */
[----:B------:R0:W-:Y:S05]  /*61e0*/  @P3 STG.E desc[UR36][R4.64+0x320], R13 ;  /* 0x0003200d04003986 */ /* 0x0001ea000c101924 */
[----:B------:R-:W-:Y:S05]  /*61f0*/  @!P1 BRA `(.L_x_229) ;  /* 0x0000000000049947 */ /* 0x000fea0003800000 */
[----:B------:R0:W5:Y:S02]  /*6200*/  LDG.E.LTC128B R152, desc[UR36][R6.64+0x324] ;  /* 0x0003242406987981 */ /* 0x000164000c1e1920 */
.L_x_229:
[----:B------:R-:W-:Y:S05]  /*6210*/  BSYNC B1 ;  /* 0x0000000000017941 */ /* 0x000fea0003800000 */
.L_x_228:
[----:B-----5:R-:W-:Y:S01]  /*6220*/  FMUL R12, R152, R155 ;  /* 0x0000009b980c7220 */ /* 0x020fe20000400000 */
[----:B------:R-:W-:Y:S01]  /*6230*/  ISETP.GT.AND P2, PT, R0, 0x8, P2 ;  /* 0x000000080000780c */ /* 0x000fe20001744270 */
[----:B------:R-:W-:Y:S02]  /*6240*/  BSSY B1, `(.L_x_230) ;  /* 0x0000005000017945 */ /* 0x000fe40003800000 */
[----:B------:R-:W-:-:S05]  /*6250*/  FFMA R125, R125, R154, R12 ;  /* 0x0000009a7d7d7223 */ /* 0x000fca000000000c */
[----:B------:R0:W-:Y:S05]  /*6260*/  @P1 STG.E desc[UR36][R4.64+0x324], R125 ;  /* 0x0003247d04001986 */ /* 0x0001ea000c101924 */
[----:B------:R-:W-:Y:S05]  /*6270*/  @!P2 BRA `(.L_x_231) ;  /* 0x000000000004a947 */ /* 0x000fea0003800000 */
[----:B------:R0:W5:Y:S02]  /*6280*/  LDG.E.LTC128B R152, desc[UR36][R8.64+0x320] ;  /* 0x0003202408987981 */ /* 0x000164000c1e1920 */
.L_x_231:
[----:B------:R-:W-:Y:S05]  /*6290*/  BSYNC B1 ;  /* 0x0000000000017941 */ /* 0x000fea0003800000 */
.L_x_230:
        /* <DEDUP_REMOVED lines=8> */
.L_x_233:
[----:B------:R-:W-:Y:S05]  /*6320*/  BSYNC B1 ;  /* 0x0000000000017941 */ /* 0x000fea0003800000 */
.L_x_232:
        /* <DEDUP_REMOVED lines=8> */
.L_x_235:
[----:B------:R-:W-:Y:S05]  /*63b0*/  BSYNC B1 ;  /* 0x0000000000017941 */ /* 0x000fea0003800000 */
.L_x_234:
[----:B0----5:R-:W-:Y:S01]  /*63c0*/  FMUL R13, R152, R155 ;  /* 0x0000009b980d7220 */ /* 0x021fe20000400000 */
[----:B------:R-:W-:Y:S01]  /*63d0*/  ISETP.GT.AND P0, PT, R0, RZ, P2 ;  /* 0x000000ff0000720c */ /* 0x000fe20001704270 */
[----:B------:R-:W-:Y:S02]  /*63e0*/  BSSY B1, `(.L_x_236) ;  /* 0x0000005000017945 */ /* 0x000fe40003800000 */
[----:B------:R-:W-:-:S05]  /*63f0*/  FFMA R13, R128, R154, R13 ;  /* 0x0000009a800d7223 */ /* 0x000fca000000000d */
[----:B------:R0:W-:Y:S05]  /*6400*/  @P3 STG.E desc[UR36][R4.64+0x340], R13 ;  /* 0x0003400d04003986 */ /* 0x0001ea000c101924 */
[----:B------:R-:W-:Y:S05]  /*6410*/  @!P0 BRA `(.L_x_237) ;  /* 0x0000000000048947 */ /* 0x000fea0003800000 */
[----:B------:R0:W5:Y:S02]  /*6420*/  LDG.E.LTC128B R152, desc[UR36][R6.64+0x344] ;  /* 0x0003442406987981 */ /* 0x000164000c1e1920 */
.L_x_237:
[----:B------:R-:W-:Y:S05]  /*6430*/  BSYNC B1 ;  /* 0x0000000000017941 */ /* 0x000fea0003800000 */
.L_x_236:
[----:B-----5:R-:W-:Y:S01]  /*6440*/  FMUL R12, R152, R155 ;  /* 0x0000009b980c7220 */ /* 0x020fe20000400000 */
[----:B------:R-:W-:Y:S01]  /*6450*/  ISETP.GT.AND P1, PT, R0, 0x8, P1 ;  /* 0x000000080000780c */ /* 0x000fe20000f24270 */
[----:B------:R-:W-:Y:S02]  /*6460*/  BSSY B1, `(.L_x_238) ;  /* 0x0000005000017945 */ /* 0x000fe40003800000 */
[----:B------:R-:W-:-:S05]  /*6470*/  FFMA R129, R129, R154, R12 ;  /* 0x0000009a81817223 */ /* 0x000fca000000000c */
[----:B------:R0:W-:Y:S05]  /*6480*/  @P0 STG.E desc[UR36][R4.64+0x344], R129 ;  /* 0x0003448104000986 */ /* 0x0001ea000c101924 */
[----:B------:R-:W-:Y:S05]  /*6490*/  @!P1 BRA `(.L_x_239) ;  /* 0x0000000000049947 */ /* 0x000fea0003800000 */
[----:B------:R0:W5:Y:S02]  /*64a0*/  LDG.E.LTC128B R152, desc[UR36][R8.64+0x340] ;  /* 0x0003402408987981 */ /* 0x000164000c1e1920 */
.L_x_239:
[----:B------:R-:W-:Y:S05]  /*64b0*/  BSYNC B1 ;  /* 0x0000000000017941 */ /* 0x000fea0003800000 */
.L_x_238:
        /* <DEDUP_REMOVED lines=8> */
.L_x_241:
[----:B------:R-:W-:Y:S05]  /*6540*/  BSYNC B1 ;  /* 0x0000000000017941 */ /* 0x000fea0003800000 */
.L_x_240:
        /* <DEDUP_REMOVED lines=8> */
.L_x_243:
[----:B------:R-:W-:Y:S05]  /*65d0*/  BSYNC B1 ;  /* 0x0000000000017941 */ /* 0x000fea0003800000 */
.L_x_242:
[----:B0----5:R-:W-:Y:S01]  /*65e0*/  FMUL R13, R152, R155 ;  /* 0x0000009b980d7220 */ /* 0x021fe20000400000 */
[----:B------:R-:W-:Y:S01]  /*65f0*/  ISETP.GT.AND P2, PT, R0, RZ, P1 ;  /* 0x000000ff0000720c */ /* 0x000fe20000f44270 */
[----:B------:R-:W-:Y:S02]  /*6600*/  BSSY B1, `(.L_x_244) ;  /* 0x0000005000017945 */ /* 0x000fe40003800000 */
[----:B------:R-:W-:-:S05]  /*6610*/  FFMA R13, R132, R154, R13 ;  /* 0x0000009a840d7223 */ /* 0x000fca000000000d */
[----:B------:R0:W-:Y:S05]  /*6620*/  @P3 STG.E desc[UR36][R4.64+0x360], R13 ;  /* 0x0003600d04003986 */ /* 0x0001ea000c101924 */
[----:B------:R-:W-:Y:S05]  /*6630*/  @!P2 BRA `(.L_x_245) ;  /* 0x000000000004a947 */ /* 0x000fea0003800000 */
[----:B------:R0:W5:Y:S02]  /*6640*/  LDG.E.LTC128B R152, desc[UR36][R6.64+0x364] ;  /* 0x0003642406987981 */ /* 0x000164000c1e1920 */
.L_x_245:
[----:B------:R-:W-:Y:S05]  /*6650*/  BSYNC B1 ;  /* 0x0000000000017941 */ /* 0x000fea0003800000 */
.L_x_244:
[----:B-----5:R-:W-:Y:S01]  /*6660*/  FMUL R12, R152, R155 ;  /* 0x0000009b980c7220 */ /* 0x020fe20000400000 */
[----:B------:R-:W-:Y:S01]  /*6670*/  ISETP.GT.AND P0, PT, R0, 0x8, P0 ;  /* 0x000000080000780c */ /* 0x000fe20000704270 */
[----:B------:R-:W-:Y:S02]  /*6680*/  BSSY B1, `(.L_x_246) ;  /* 0x0000005000017945 */ /* 0x000fe40003800000 */
[----:B------:R-:W-:-:S05]  /*6690*/  FFMA R133, R133, R154, R12 ;  /* 0x0000009a85857223 */ /* 0x000fca000000000c */
[----:B------:R0:W-:Y:S05]  /*66a0*/  @P2 STG.E desc[UR36][R4.64+0x364], R133 ;  /* 0x0003648504002986 */ /* 0x0001ea000c101924 */
[----:B------:R-:W-:Y:S05]  /*66b0*/  @!P0 BRA `(.L_x_247) ;  /* 0x0000000000048947 */ /* 0x000fea0003800000 */
[----:B------:R0:W5:Y:S02]  /*66c0*/  LDG.E.LTC128B R152, desc[UR36][R8.64+0x360] ;  /* 0x0003602408987981 */ /* 0x000164000c1e1920 */
.L_x_247:
[----:B------:R-:W-:Y:S05]  /*66d0*/  BSYNC B1 ;  /* 0x0000000000017941 */ /* 0x000fea0003800000 */
.L_x_246:
        /* <DEDUP_REMOVED lines=8> */
.L_x_249:
[----:B------:R-:W-:Y:S05]  /*6760*/  BSYNC B1 ;  /* 0x0000000000017941 */ /* 0x000fea0003800000 */
.L_x_248:
        /* <DEDUP_REMOVED lines=8> */
.L_x_251:
[----:B------:R-:W-:Y:S05]  /*67f0*/  BSYNC B1 ;  /* 0x0000000000017941 */ /* 0x000fea0003800000 */
.L_x_250:
[----:B0----5:R-:W-:Y:S01]  /*6800*/  FMUL R13, R152, R155 ;  /* 0x0000009b980d7220 */ /* 0x021fe20000400000 */
[----:B------:R-:W-:Y:S01]  /*6810*/  ISETP.GT.AND P1, PT, R0, RZ, P0 ;  /* 0x000000ff0000720c */ /* 0x000fe20000724270 */
[----:B------:R-:W-:Y:S02]  /*6820*/  BSSY B1, `(.L_x_252) ;  /* 0x0000005000017945 */ /* 0x000fe40003800000 */
[----:B------:R-:W-:-:S05]  /*6830*/  FFMA R13, R136, R154, R13 ;  /* 0x0000009a880d7223 */ /* 0x000fca000000000d */
[----:B------:R0:W-:Y:S05]  /*6840*/  @P3 STG.E desc[UR36][R4.64+0x380], R13 ;  /* 0x0003800d04003986 */ /* 0x0001ea000c101924 */
[----:B------:R-:W-:Y:S05]  /*6850*/  @!P1 BRA `(.L_x_253) ;  /* 0x0000000000049947 */ /* 0x000fea0003800000 */
[----:B------:R0:W5:Y:S02]  /*6860*/  LDG.E.LTC128B R152, desc[UR36][R6.64+0x384] ;  /* 0x0003842406987981 */ /* 0x000164000c1e1920 */
.L_x_253:
[----:B------:R-:W-:Y:S05]  /*6870*/  BSYNC B1 ;  /* 0x0000000000017941 */ /* 0x000fea0003800000 */
.L_x_252:
[----:B-----5:R-:W-:Y:S01]  /*6880*/  FMUL R12, R152, R155 ;  /* 0x0000009b980c7220 */ /* 0x020fe20000400000 */
[----:B------:R-:W-:Y:S01]  /*6890*/  ISETP.GT.AND P2, PT, R0, 0x8, P2 ;  /* 0x000000080000780c */ /* 0x000fe20001744270 */
[----:B------:R-:W-:Y:S02]  /*68a0*/  BSSY B1, `(.L_x_254) ;  /* 0x0000005000017945 */ /* 0x000fe40003800000 */
[----:B------:R-:W-:-:S05]  /*68b0*/  FFMA R137, R137, R154, R12 ;  /* 0x0000009a89897223 */ /* 0x000fca000000000c */
[----:B------:R0:W-:Y:S05]  /*68c0*/  @P1 STG.E desc[UR36][R4.64+0x384], R137 ;  /* 0x0003848904001986 */ /* 0x0001ea000c101924 */
[----:B------:R-:W-:Y:S05]  /*68d0*/  @!P2 BRA `(.L_x_255) ;  /* 0x000000000004a947 */ /* 0x000fea0003800000 */
[----:B------:R0:W5:Y:S02]  /*68e0*/  LDG.E.LTC128B R152, desc[UR36][R8.64+0x380] ;  /* 0x0003802408987981 */ /* 0x000164000c1e1920 */
.L_x_255:
[----:B------:R-:W-:Y:S05]  /*68f0*/  BSYNC B1 ;  /* 0x0000000000017941 */ /* 0x000fea0003800000 */
.L_x_254:
        /* <DEDUP_REMOVED lines=8> */
.L_x_257:
[----:B------:R-:W-:Y:S05]  /*6980*/  BSYNC B1 ;  /* 0x0000000000017941 */ /* 0x000fea0003800000 */
.L_x_256:
        /* <DEDUP_REMOVED lines=8> */
.L_x_259:
[----:B------:R-:W-:Y:S05]  /*6a10*/  BSYNC B1 ;  /* 0x0000000000017941 */ /* 0x000fea0003800000 */
.L_x_258:
[----:B0----5:R-:W-:Y:S01]  /*6a20*/  FMUL R13, R152, R155 ;  /* 0x0000009b980d7220 */ /* 0x021fe20000400000 */
[----:B------:R-:W-:Y:S01]  /*6a30*/  ISETP.GT.AND P0, PT, R0, RZ, P2 ;  /* 0x000000ff0000720c */ /* 0x000fe20001704270 */
[----:B------:R-:W-:Y:S02]  /*6a40*/  BSSY B1, `(.L_x_260) ;  /* 0x0000005000017945 */ /* 0x000fe40003800000 */
[----:B------:R-:W-:-:S05]  /*6a50*/  FFMA R13, R140, R154, R13 ;  /* 0x0000009a8c0d7223 */ /* 0x000fca000000000d */
[----:B------:R0:W-:Y:S05]  /*6a60*/  @P3 STG.E desc[UR36][R4.64+0x3a0], R13 ;  /* 0x0003a00d04003986 */ /* 0x0001ea000c101924 */
[----:B------:R-:W-:Y:S05]  /*6a70*/  @!P0 BRA `(.L_x_261) ;  /* 0x0000000000048947 */ /* 0x000fea0003800000 */
[----:B------:R0:W5:Y:S02]  /*6a80*/  LDG.E.LTC128B R152, desc[UR36][R6.64+0x3a4] ;  /* 0x0003a42406987981 */ /* 0x000164000c1e1920 */
.L_x_261:
[----:B------:R-:W-:Y:S05]  /*6a90*/  BSYNC B1 ;  /* 0x0000000000017941 */ /* 0x000fea0003800000 */
.L_x_260:
[----:B-----5:R-:W-:Y:S01]  /*6aa0*/  FMUL R12, R152, R155 ;  /* 0x0000009b980c7220 */ /* 0x020fe20000400000 */
[----:B------:R-:W-:Y:S01]  /*6ab0*/  ISETP.GT.AND P1, PT, R0, 0x8, P1 ;  /* 0x000000080000780c */ /* 0x000fe20000f24270 */
[----:B------:R-:W-:Y:S02]  /*6ac0*/  BSSY B1, `(.L_x_262) ;  /* 0x0000005000017945 */ /* 0x000fe40003800000 */
[----:B------:R-:W-:-:S05]  /*6ad0*/  FFMA R141, R141, R154, R12 ;  /* 0x0000009a8d8d7223 */ /* 0x000fca000000000c */
[----:B------:R0:W-:Y:S05]  /*6ae0*/  @P0 STG.E desc[UR36][R4.64+0x3a4], R141 ;  /* 0x0003a48d04000986 */ /* 0x0001ea000c101924 */
[----:B------:R-:W-:Y:S05]  /*6af0*/  @!P1 BRA `(.L_x_263) ;  /* 0x0000000000049947 */ /* 0x000fea0003800000 */
[----:B------:R0:W5:Y:S02]  /*6b00*/  LDG.E.LTC128B R152, desc[UR36][R8.64+0x3a0] ;  /* 0x0003a02408987981 */ /* 0x000164000c1e1920 */
.L_x_263:
[----:B------:R-:W-:Y:S05]  /*6b10*/  BSYNC B1 ;  /* 0x0000000000017941 */ /* 0x000fea0003800000 */
.L_x_262:
        /* <DEDUP_REMOVED lines=8> */
.L_x_265:
[----:B------:R-:W-:Y:S05]  /*6ba0*/  BSYNC B1 ;  /* 0x0000000000017941 */ /* 0x000fea0003800000 */
.L_x_264:
        /* <DEDUP_REMOVED lines=8> */
.L_x_267:
[----:B------:R-:W-:Y:S05]  /*6c30*/  BSYNC B1 ;  /* 0x0000000000017941 */ /* 0x000fea0003800000 */
.L_x_266:
[----:B0----5:R-:W-:Y:S01]  /*6c40*/  FMUL R13, R152, R155 ;  /* 0x0000009b980d7220 */ /* 0x021fe20000400000 */
[----:B------:R-:W-:Y:S01]  /*6c50*/  ISETP.GT.AND P2, PT, R0, RZ, P1 ;  /* 0x000000ff0000720c */ /* 0x000fe20000f44270 */
[----:B------:R-:W-:Y:S02]  /*6c60*/  BSSY B1, `(.L_x_268) ;  /* 0x0000005000017945 */ /* 0x000fe40003800000 */
[----:B------:R-:W-:-:S05]  /*6c70*/  FFMA R13, R144, R154, R13 ;  /* 0x0000009a900d7223 */ /* 0x000fca000000000d */
[----:B------:R0:W-:Y:S05]  /*6c80*/  @P3 STG.E desc[UR36][R4.64+0x3c0], R13 ;  /* 0x0003c00d04003986 */ /* 0x0001ea000c101924 */
[----:B------:R-:W-:Y:S05]  /*6c90*/  @!P2 BRA `(.L_x_269) ;  /* 0x000000000004a947 */ /* 0x000fea0003800000 */
[----:B------:R0:W5:Y:S02]  /*6ca0*/  LDG.E.LTC128B R152, desc[UR36][R6.64+0x3c4] ;  /* 0x0003c42406987981 */ /* 0x000164000c1e1920 */
.L_x_269:
[----:B------:R-:W-:Y:S05]  /*6cb0*/  BSYNC B1 ;  /* 0x0000000000017941 */ /* 0x000fea0003800000 */
.L_x_268:
[----:B-----5:R-:W-:Y:S01]  /*6cc0*/  FMUL R12, R152, R155 ;  /* 0x0000009b980c7220 */ /* 0x020fe20000400000 */
[----:B------:R-:W-:Y:S01]  /*6cd0*/  ISETP.GT.AND P0, PT, R0, 0x8, P0 ;  /* 0x000000080000780c */ /* 0x000fe20000704270 */
[----:B------:R-:W-:Y:S02]  /*6ce0*/  BSSY B1, `(.L_x_270) ;  /* 0x0000005000017945 */ /* 0x000fe40003800000 */
[----:B------:R-:W-:-:S05]  /*6cf0*/  FFMA R145, R145, R154, R12 ;  /* 0x0000009a91917223 */ /* 0x000fca000000000c */
[----:B------:R0:W-:Y:S05]  /*6d00*/  @P2 STG.E desc[UR36][R4.64+0x3c4], R145 ;  /* 0x0003c49104002986 */ /* 0x0001ea000c101924 */
[----:B------:R-:W-:Y:S05]  /*6d10*/  @!P0 BRA `(.L_x_271) ;  /* 0x0000000000048947 */ /* 0x000fea0003800000 */
[----:B------:R0:W5:Y:S02]  /*6d20*/  LDG.E.LTC128B R152, desc[UR36][R8.64+0x3c0] ;  /* 0x0003c02408987981 */ /* 0x000164000c1e1920 */
.L_x_271:
[----:B------:R-:W-:Y:S05]  /*6d30*/  BSYNC B1 ;  /* 0x0000000000017941 */ /* 0x000fea0003800000 */
.L_x_270:
        /* <DEDUP_REMOVED lines=8> */
.L_x_273:
[----:B------:R-:W-:Y:S05]  /*6dc0*/  BSYNC B1 ;  /* 0x0000000000017941 */ /* 0x000fea0003800000 */
.L_x_272:
        /* <DEDUP_REMOVED lines=8> */
.L_x_275:
[----:B------:R-:W-:Y:S05]  /*6e50*/  BSYNC B1 ;  /* 0x0000000000017941 */ /* 0x000fea0003800000 */
.L_x_274:
[----:B-----5:R-:W-:Y:S01]  /*6e60*/  FMUL R3, R152, R155 ;  /* 0x0000009b98037220 */ /* 0x020fe20000400000 */
[----:B------:R-:W-:Y:S01]  /*6e70*/  ISETP.GT.AND P1, PT, R0, RZ, P0 ;  /* 0x000000ff0000720c */ /* 0x000fe20000724270 */
[----:B------:R-:W-:Y:S02]  /*6e80*/  BSSY B1, `(.L_x_276) ;  /* 0x0000005000017945 */ /* 0x000fe40003800000 */
[----:B------:R-:W-:-:S05]  /*6e90*/  FFMA R3, R148, R154, R3 ;  /* 0x0000009a94037223 */ /* 0x000fca0000000003 */
[----:B------:R0:W-:Y:S05]  /*6ea0*/  @P3 STG.E desc[UR36][R4.64+0x3e0], R3 ;  /* 0x0003e00304003986 */ /* 0x0001ea000c101924 */
[----:B------:R-:W-:Y:S05]  /*6eb0*/  @!P1 BRA `(.L_x_277) ;  /* 0x0000000000049947 */ /* 0x000fea0003800000 */
[----:B------:R0:W5:Y:S02]  /*6ec0*/  LDG.E.LTC128B R152, desc[UR36][R6.64+0x3e4] ;  /* 0x0003e42406987981 */ /* 0x000164000c1e1920 */
.L_x_277:
[----:B------:R-:W-:Y:S05]  /*6ed0*/  BSYNC B1 ;  /* 0x0000000000017941 */ /* 0x000fea0003800000 */
.L_x_276:
[----:B0---45:R-:W-:Y:S01]  /*6ee0*/  FMUL R6, R152, R155 ;  /* 0x0000009b98067220 */ /* 0x031fe20000400000 */
[----:B------:R-:W-:Y:S01]  /*6ef0*/  ISETP.GT.AND P2, PT, R0, 0x8, P2 ;  /* 0x000000080000780c */ /* 0x000fe20001744270 */
[----:B------:R-:W-:Y:S02]  /*6f00*/  BSSY B1, `(.L_x_278) ;  /* 0x0000005000017945 */ /* 0x000fe40003800000 */
[----:B------:R-:W-:-:S05]  /*6f10*/  FFMA R149, R149, R154, R6 ;  /* 0x0000009a95957223 */ /* 0x000fca0000000006 */
[----:B------:R0:W-:Y:S05]  /*6f20*/  @P1 STG.E desc[UR36][R4.64+0x3e4], R149 ;  /* 0x0003e49504001986 */ /* 0x0001ea000c101924 */
[----:B------:R-:W-:Y:S05]  /*6f30*/  @!P2 BRA `(.L_x_279) ;  /* 0x000000000004a947 */ /* 0x000fea0003800000 */
[----:B------:R4:W5:Y:S02]  /*6f40*/  LDG.E.LTC128B R152, desc[UR36][R8.64+0x3e0] ;  /* 0x0003e02408987981 */ /* 0x000964000c1e1920 */
.L_x_279:
[----:B------:R-:W-:Y:S05]  /*6f50*/  BSYNC B1 ;  /* 0x0000000000017941 */ /* 0x000fea0003800000 */
.L_x_278:
[----:B-----5:R-:W-:Y:S01]  /*6f60*/  FMUL R3, R152, R155 ;  /* 0x0000009b98037220 */ /* 0x020fe20000400000 */
[----:B01----:R-:W-:Y:S01]  /*6f70*/  @P2 IMAD.MOV.U32 R4, RZ, RZ, R10 ;  /* 0x000000ffff042224 */ /* 0x003fe200078e000a */
[----:B------:R-:W-:Y:S01]  /*6f80*/  ISETP.GT.AND P0, PT, R0, 0x8, P0 ;  /* 0x000000080000780c */ /* 0x000fe20000704270 */
[----:B------:R-:W-:Y:S02]  /*6f90*/  @P2 IMAD.MOV.U32 R5, RZ, RZ, R11 ;  /* 0x000000ffff052224 */ /* 0x000fe400078e000b */
[----:B------:R-:W-:Y:S01]  /*6fa0*/  FFMA R3, R150, R154, R3 ;  /* 0x0000009a96037223 */ /* 0x000fe20000000003 */
[----:B------:R-:W-:Y:S04]  /*6fb0*/  BSSY B1, `(.L_x_280) ;  /* 0x0000004000017945 */ /* 0x000fe80003800000 */
[----:B------:R0:W-:Y:S05]  /*6fc0*/  @P2 STG.E desc[UR36][R4.64+0x3e0], R3 ;  /* 0x0003e00304002986 */ /* 0x0001ea000c101924 */
[----:B------:R-:W-:Y:S05]  /*6fd0*/  @!P0 BRA `(.L_x_281) ;  /* 0x0000000000048947 */ /* 0x000fea0003800000 */
[----:B------:R1:W5:Y:S02]  /*6fe0*/  LDG.E.LTC128B R152, desc[UR36][R8.64+0x3e4] ;  /* 0x0003e42408987981 */ /* 0x000364000c1e1920 */
.L_x_281:
[----:B------:R-:W-:Y:S05]  /*6ff0*/  BSYNC B1 ;  /* 0x0000000000017941 */ /* 0x000fea0003800000 */
.L_x_280:
[----:B-----5:R-:W-:-:S04]  /*7000*/  FMUL R152, R152, R155 ;  /* 0x0000009b98987220 */ /* 0x020fc80000400000 */
[----:B------:R-:W-:Y:S01]  /*7010*/  FFMA R151, R151, R154, R152 ;  /* 0x0000009a97977223 */ /* 0x000fe20000000098 */
[----:B------:R-:W-:Y:S06]  /*7020*/  @!P0 BRA `(.L_x_282) ;  /* 0x0000001c00208947 */ /* 0x000fec0003800000 */
[----:B------:R0:W-:Y:S01]  /*7030*/  STG.E desc[UR36][R10.64+0x3e4], R151 ;  /* 0x0003e4970a007986 */ /* 0x0001e2000c101924 */
[----:B------:R-:W-:Y:S05]  /*7040*/  BRA `(.L_x_282) ;  /* 0x0000001c00187947 */ /* 0x000fea0003800000 */
.L_x_29:
[----:B------:R-:W-:Y:S01]  /*7050*/  ISETP.GT.AND P3, PT, R3, 0x1, PT ;  /* 0x000000010300780c */ /* 0x000fe20003f64270 */
[----:B------:R-:W-:Y:S01]  /*7060*/  ULDC.64 UR4, c[0x0][0x5c0] ;  /* 0x0001700000047ab9 */ /* 0x000fe20000000a00 */
[-C--:B------:R-:W-:Y:S01]  /*7070*/  FMUL R9, R24, R154.reuse ;  /* 0x0000009a18097220 */ /* 0x080fe20000400000 */
[----:B------:R-:W-:Y:S01]  /*7080*/  LEA R4, P1, R162, UR4, 0x2 ;  /* 0x00000004a2047c11 */ /* 0x000fe2000f8210ff */
[-C--:B------:R-:W-:Y:S01]  /*7090*/  FMUL R25, R25, R154.reuse ;  /* 0x0000009a19197220 */ /* 0x080fe20000400000 */
[----:B------:R-:W-:Y:S01]  /*70a0*/  ISETP.GT.AND P2, PT, R0, RZ, P3 ;  /* 0x000000ff0000720c */ /* 0x000fe20001f44270 */
[-C--:B------:R-:W-:Y:S01]  /*70b0*/  FMUL R27, R27, R154.reuse ;  /* 0x0000009a1b1b7220 */ /* 0x080fe20000400000 */
[----:B------:R-:W-:Y:S01]  /*70c0*/  LEA.HI.X R5, R162, UR5, R169, 0x2, P1 ;  /* 0x00000005a2057c11 */ /* 0x000fe200088f14a9 */
[-C--:B------:R-:W-:Y:S01]  /*70d0*/  FMUL R29, R29, R154.reuse ;  /* 0x0000009a1d1d7220 */ /* 0x080fe20000400000 */
[----:B------:R-:W-:Y:S01]  /*70e0*/  ISETP.GT.AND P0, PT, R0, 0x8, P0 ;  /* 0x000000080000780c */ /* 0x000fe20000704270 */
[-C--:B------:R-:W-:Y:S01]  /*70f0*/  FMUL R31, R31, R154.reuse ;  /* 0x0000009a1f1f7220 */ /* 0x080fe20000400000 */
[----:B------:R-:W-:Y:S01]  /*7100*/  ISETP.GT.AND P5, PT, R3, 0x8, PT ;  /* 0x000000080300780c */ /* 0x000fe20003fa4270 */
[----:B------:R0:W-:Y:S01]  /*7110*/  @P4 STG.E desc[UR36][R4.64], R9 ;  /* 0x0000000904004986 */ /* 0x0001e2000c101924 */
[C---:B------:R-:W-:Y:S01]  /*7120*/  SHF.L.U64.HI R11, R10.reuse, 0x5, R11 ;  /* 0x000000050a0b7819 */ /* 0x040fe2000001020b */
[----:B------:R-:W-:Y:S01]  /*7130*/  FMUL R33, R33, R154 ;  /* 0x0000009a21217220 */ /* 0x000fe20000400000 */
[----:B------:R-:W-:Y:S01]  /*7140*/  LEA R6, P1, R10, R4, 0x5 ;  /* 0x000000040a067211 */ /* 0x000fe200078228ff */
[-C--:B------:R-:W-:Y:S01]  /*7150*/  FMUL R35, R35, R154.reuse ;  /* 0x0000009a23237220 */ /* 0x080fe20000400000 */
[C---:B------:R-:W-:Y:S01]  /*7160*/  ISETP.GT.AND P3, PT, R0.reuse, 0x8, P3 ;  /* 0x000000080000780c */ /* 0x040fe20001f64270 */
[----:B------:R-:W-:Y:S01]  /*7170*/  @P2 STG.E desc[UR36][R4.64+0x4], R25 ;  /* 0x0000041904002986 */ /* 0x000fe2000c101924 */
[----:B------:R-:W-:Y:S01]  /*7180*/  ISETP.GT.AND P4, PT, R3, 0x9, PT ;  /* 0x000000090300780c */ /* 0x000fe20003f84270 */
[----:B------:R-:W-:Y:S01]  /*7190*/  IMAD.X R7, R11, 0x1, R5, P1 ;  /* 0x000000010b077824 */ /* 0x000fe200008e0605 */
[----:B------:R-:W-:Y:S01]  /*71a0*/  ISETP.GT.AND P2, PT, R0, RZ, P5 ;  /* 0x000000ff0000720c */ /* 0x000fe20002f44270 */
[-C--:B------:R-:W-:Y:S01]  /*71b0*/  FMUL R11, R28, R154.reuse ;  /* 0x0000009a1c0b7220 */ /* 0x080fe20000400000 */
[----:B------:R-:W-:Y:S01]  /*71c0*/  ISETP.GT.AND P1, PT, R0, RZ, P4 ;  /* 0x000000ff0000720c */ /* 0x000fe20002724270 */
[-C--:B0-----:R-:W-:Y:S01]  /*71d0*/  FMUL R9, R26, R154.reuse ;  /* 0x0000009a1a097220 */ /* 0x081fe20000400000 */
[C---:B------:R-:W-:Y:S01]  /*71e0*/  ISETP.GT.AND P4, PT, R0.reuse, 0x8, P4 ;  /* 0x000000080000780c */ /* 0x040fe20002784270 */
[-C--:B------:R-:W-:Y:S01]  /*71f0*/  FMUL R37, R37, R154.reuse ;  /* 0x0000009a25257220 */ /* 0x080fe20000400000 */
[-C--:B------:R-:W-:Y:S01]  /*7200*/  FMUL R39, R39, R154.reuse ;  /* 0x0000009a27277220 */ /* 0x080fe20000400000 */
[-C--:B------:R-:W-:Y:S01]  /*7210*/  FMUL R41, R41, R154.reuse ;  /* 0x0000009a29297220 */ /* 0x080fe20000400000 */
[----:B------:R0:W-:Y:S01]  /*7220*/  @P0 STG.E desc[UR36][R6.64], R9 ;  /* 0x0000000906000986 */ /* 0x0001e2000c101924 */
[C---:B------:R-:W-:Y:S01]  /*7230*/  ISETP.GT.AND P0, PT, R0.reuse, 0x8, P5 ;  /* 0x000000080000780c */ /* 0x040fe20002f04270 */
[-C--:B------:R-:W-:Y:S01]  /*7240*/  FMUL R43, R43, R154.reuse ;  /* 0x0000009a2b2b7220 */ /* 0x080fe20000400000 */
[C---:B------:R-:W-:Y:S01]  /*7250*/  ISETP.GT.AND P5, PT, R3.reuse, 0x10, PT ;  /* 0x000000100300780c */ /* 0x040fe20003fa4270 */
[----:B------:R-:W-:Y:S01]  /*7260*/  @P3 STG.E desc[UR36][R6.64+0x4], R27 ;  /* 0x0000041b06003986 */ /* 0x000fe2000c101924 */
[----:B------:R-:W-:Y:S01]  /*7270*/  ISETP.GT.AND P3, PT, R3, 0x11, PT ;  /* 0x000000110300780c */ /* 0x000fe20003f64270 */
[-C--:B------:R-:W-:Y:S01]  /*7280*/  FMUL R45, R45, R154.reuse ;  /* 0x0000009a2d2d7220 */ /* 0x080fe20000400000 */
[-C--:B------:R-:W-:Y:S01]  /*7290*/  FMUL R47, R47, R154.reuse ;  /* 0x0000009a2f2f7220 */ /* 0x080fe20000400000 */
[----:B------:R1:W-:Y:S01]  /*72a0*/  @P2 STG.E desc[UR36][R4.64+0x20], R11 ;  /* 0x0000200b04002986 */ /* 0x0003e2000c101924 */
[----:B------:R-:W-:Y:S01]  /*72b0*/  ISETP.GT.AND P2, PT, R0, RZ, P5 ;  /* 0x000000ff0000720c */ /* 0x000fe20002f44270 */
[-C--:B------:R-:W-:Y:S01]  /*72c0*/  FMUL R49, R49, R154.reuse ;  /* 0x0000009a31317220 */ /* 0x080fe20000400000 */
[-C--:B------:R-:W-:Y:S01]  /*72d0*/  FMUL R51, R51, R154.reuse ;  /* 0x0000009a33337220 */ /* 0x080fe20000400000 */
[----:B------:R-:W-:Y:S01]  /*72e0*/  @P1 STG.E desc[UR36][R4.64+0x24], R29 ;  /* 0x0000241d04001986 */ /* 0x000fe2000c101924 */
[-C--:B0-----:R-:W-:Y:S01]  /*72f0*/  FMUL R9, R30, R154.reuse ;  /* 0x0000009a1e097220 */ /* 0x081fe20000400000 */
[C---:B------:R-:W-:Y:S01]  /*7300*/  ISETP.GT.AND P1, PT, R0.reuse, RZ, P3 ;  /* 0x000000ff0000720c */ /* 0x040fe20001f24270 */
[-C--:B------:R-:W-:Y:S01]  /*7310*/  FMUL R53, R53, R154.reuse ;  /* 0x0000009a35357220 */ /* 0x080fe20000400000 */
[C---:B------:R-:W-:Y:S01]  /*7320*/  ISETP.GT.AND P3, PT, R0.reuse, 0x8, P3 ;  /* 0x000000080000780c */ /* 0x040fe20001f64270 */
[-C--:B------:R-:W-:Y:S01]  /*7330*/  FMUL R55, R55, R154.reuse ;  /* 0x0000009a37377220 */ /* 0x080fe20000400000 */
[----:B------:R0:W-:Y:S01]  /*7340*/  @P0 STG.E desc[UR36][R6.64+0x20], R9 ;  /* 0x0000200906000986 */ /* 0x0001e2000c101924 */
[----:B------:R-:W-:Y:S01]  /*7350*/  ISETP.GT.AND P0, PT, R0, 0x8, P5 ;  /* 0x000000080000780c */ /* 0x000fe20002f04270 */
[-C--:B-1----:R-:W-:Y:S01]  /*7360*/  FMUL R11, R32, R154.reuse ;  /* 0x0000009a200b7220 */ /* 0x082fe20000400000 */
        /* <DEDUP_REMOVED lines=143> */
[----:B-1----:R-:W-:Y:S01]  /*7c60*/  FMUL R11, R64, R154 ;  /* 0x0000009a400b7220 */ /* 0x002fe20000400000 */
[C---:B------:R-:W-:Y:S01]  /*7c70*/  ISETP.GT.AND P5, PT, R3.reuse, 0x58, PT ;  /* 0x000000580300780c */ /* 0x040fe20003fa4270 */
[----:B------:R-:W-:Y:S01]  /*7c80*/  @P4 STG.E desc[UR36][R6.64+0x124], R63 ;  /* 0x0001243f06004986 */ /* 0x000fe2000c101924 */
[----:B------:R-:W-:-:S03]  /*7c90*/  ISETP.GT.AND P4, PT, R3, 0x59, PT ;  /* 0x000000590300780c */ /* 0x000fc60003f84270 */
[----:B------:R1:W-:Y:S01]  /*7ca0*/  @P2 STG.E desc[UR36][R4.64+0x140], R11 ;  /* 0x0001400b04002986 */ /* 0x0003e2000c101924 */
[----:B------:R-:W-:-:S03]  /*7cb0*/  ISETP.GT.AND P2, PT, R0, RZ, P5 ;  /* 0x000000ff0000720c */ /* 0x000fc60002f44270 */
[----:B------:R-:W-:Y:S01]  /*7cc0*/  @P1 STG.E desc[UR36][R4.64+0x144], R65 ;  /* 0x0001444104001986 */ /* 0x000fe2000c101924 */
[-C--:B0-----:R-:W-:Y:S01]  /*7cd0*/  FMUL R9, R66, R154.reuse ;  /* 0x0000009a42097220 */ /* 0x081fe20000400000 */
[C---:B------:R-:W-:Y:S02]  /*7ce0*/  ISETP.GT.AND P1, PT, R0.reuse, RZ, P4 ;  /* 0x000000ff0000720c */ /* 0x040fe40002724270 */
[C---:B------:R-:W-:Y:S02]  /*7cf0*/  ISETP.GT.AND P4, PT, R0.reuse, 0x8, P4 ;  /* 0x000000080000780c */ /* 0x040fe40002784270 */
        /* <DEDUP_REMOVED lines=93> */
[----:B------:R-:W-:Y:S01]  /*82d0*/  ISETP.GT.AND P1, PT, R0, RZ, P4 ;  /* 0x000000ff0000720c */ /* 0x000fe20002724270 */
[----:B0-----:R-:W-:Y:S01]  /*82e0*/  FMUL R9, R98, R154 ;  /* 0x0000009a62097220 */ /* 0x001fe20000400000 */
[----:B------:R-:W-:-:S04]  /*82f0*/  ISETP.GT.AND P4, PT, R0, 0x8, P4 ;  /* 0x000000080000780c */ /* 0x000fc80002784270 */
[----:B------:R0:W-:Y:S01]  /*8300*/  @P0 STG.E desc[UR36][R6.64+0x240], R9 ;  /* 0x0002400906000986 */ /* 0x0001e2000c101924 */
[----:B-1----:R-:W-:Y:S01]  /*8310*/  FMUL R11, R100, R154 ;  /* 0x0000009a640b7220 */ /* 0x002fe20000400000 */
[----:B------:R-:W-:Y:S02]  /*8320*/  ISETP.GT.AND P0, PT, R0, 0x8, P5 ;  /* 0x000000080000780c */ /* 0x000fe40002f04270 */
[----:B------:R-:W-:Y:S01]  /*8330*/  @P3 STG.E desc[UR36][R6.64+0x244], R99 ;  /* 0x0002446306003986 */ /* 0x000fe2000c101924 */
[----:B------:R-:W-:-:S03]  /*8340*/  ISETP.GT.AND P5, PT, R3, 0xa0, PT ;  /* 0x000000a00300780c */ /* 0x000fc60003fa4270 */
[----:B------:R1:W-:Y:S01]  /*8350*/  @P2 STG.E desc[UR36][R4.64+0x260], R11 ;  /* 0x0002600b04002986 */ /* 0x0003e2000c101924 */
[----:B------:R-:W-:Y:S02]  /*8360*/  ISETP.GT.AND P2, PT, R3, 0xa1, PT ;  /* 0x000000a10300780c */ /* 0x000fe40003f44270 */
[C---:B------:R-:W-:Y:S01]  /*8370*/  ISETP.GT.AND P3, PT, R0.reuse, RZ, P5 ;  /* 0x000000ff0000720c */ /* 0x040fe20002f64270 */
[----:B------:R-:W-:Y:S01]  /*8380*/  @P1 STG.E desc[UR36][R4.64+0x264], R101 ;  /* 0x0002646504001986 */ /* 0x000fe2000c101924 */
[----:B------:R-:W-:Y:S01]  /*8390*/  ISETP.GT.AND P1, PT, R0, RZ, P2 ;  /* 0x000000ff0000720c */ /* 0x000fe20001724270 */
[----:B0-----:R-:W-:Y:S01]  /*83a0*/  FMUL R9, R102, R154 ;  /* 0x0000009a66097220 */ /* 0x001fe20000400000 */
[----:B------:R-:W-:-:S04]  /*83b0*/  ISETP.GT.AND P2, PT, R0, 0x8, P2 ;  /* 0x000000080000780c */ /* 0x000fc80001744270 */
[----:B------:R0:W-:Y:S01]  /*83c0*/  @P0 STG.E desc[UR36][R6.64+0x260], R9 ;  /* 0x0002600906000986 */ /* 0x0001e2000c101924 */
[----:B-1----:R-:W-:Y:S01]  /*83d0*/  FMUL R11, R104, R154 ;  /* 0x0000009a680b7220 */ /* 0x002fe20000400000 */
[----:B------:R-:W-:Y:S02]  /*83e0*/  ISETP.GT.AND P0, PT, R0, 0x8, P5 ;  /* 0x000000080000780c */ /* 0x000fe40002f04270 */
[----:B------:R-:W-:Y:S04]  /*83f0*/  @P4 STG.E desc[UR36][R6.64+0x264], R103 ;  /* 0x0002646706004986 */ /* 0x000fe8000c101924 */
[----:B------:R1:W-:Y:S01]  /*8400*/  @P3 STG.E desc[UR36][R4.64+0x280], R11 ;  /* 0x0002800b04003986 */ /* 0x0003e2000c101924 */
[----:B------:R-:W-:-:S03]  /*8410*/  ISETP.GT.AND P3, PT, R3, 0xa8, PT ;  /* 0x000000a80300780c */ /* 0x000fc60003f64270 */
[----:B------:R-:W-:Y:S01]  /*8420*/  @P1 STG.E desc[UR36][R4.64+0x284], R105 ;  /* 0x0002846904001986 */ /* 0x000fe2000c101924 */
[----:B------:R-:W-:Y:S01]  /*8430*/  ISETP.GT.AND P1, PT, R3, 0xa9, PT ;  /* 0x000000a90300780c */ /* 0x000fe20003f24270 */
[-C--:B0-----:R-:W-:Y:S01]  /*8440*/  FMUL R9, R106, R154.reuse ;  /* 0x0000009a6a097220 */ /* 0x081fe20000400000 */
[C---:B------:R-:W-:Y:S02]  /*8450*/  ISETP.GT.AND P5, PT, R0.reuse, RZ, P3 ;  /* 0x000000ff0000720c */ /* 0x040fe40001fa4270 */
[----:B------:R-:W-:Y:S02]  /*8460*/  ISETP.GT.AND P4, PT, R0, RZ, P1 ;  /* 0x000000ff0000720c */ /* 0x000fe40000f84270 */
[----:B------:R0:W-:Y:S01]  /*8470*/  @P0 STG.E desc[UR36][R6.64+0x280], R9 ;  /* 0x0002800906000986 */ /* 0x0001e2000c101924 */
[----:B-1----:R-:W-:Y:S01]  /*8480*/  FMUL R11, R108, R154 ;  /* 0x0000009a6c0b7220 */ /* 0x002fe20000400000 */
[C---:B------:R-:W-:Y:S02]  /*8490*/  ISETP.GT.AND P3, PT, R0.reuse, 0x8, P3 ;  /* 0x000000080000780c */ /* 0x040fe40001f64270 */
[----:B------:R-:W-:Y:S01]  /*84a0*/  @P2 STG.E desc[UR36][R6.64+0x284], R107 ;  /* 0x0002846b06002986 */ /* 0x000fe2000c101924 */
[----:B------:R-:W-:-:S02]  /*84b0*/  ISETP.GT.AND P1, PT, R0, 0x8, P1 ;  /* 0x000000080000780c */ /* 0x000fc40000f24270 */
[C---:B------:R-:W-:Y:S02]  /*84c0*/  ISETP.GT.AND P0, PT, R3.reuse, 0xb0, PT ;  /* 0x000000b00300780c */ /* 0x040fe40003f04270 */
[C---:B------:R-:W-:Y:S01]  /*84d0*/  ISETP.GT.AND P2, PT, R3.reuse, 0xb1, PT ;  /* 0x000000b10300780c */ /* 0x040fe20003f44270 */
[----:B------:R1:W-:Y:S01]  /*84e0*/  @P5 STG.E desc[UR36][R4.64+0x2a0], R11 ;  /* 0x0002a00b04005986 */ /* 0x0003e2000c101924 */
[----:B------:R-:W-:Y:S01]  /*84f0*/  ISETP.GT.AND P5, PT, R0, RZ, P0 ;  /* 0x000000ff0000720c */ /* 0x000fe200007a4270 */
[-C--:B0-----:R-:W-:Y:S01]  /*8500*/  FMUL R9, R110, R154.reuse ;  /* 0x0000009a6e097220 */ /* 0x081fe20000400000 */
[C---:B------:R-:W-:Y:S01]  /*8510*/  ISETP.GT.AND P0, PT, R0.reuse, 0x8, P0 ;  /* 0x000000080000780c */ /* 0x040fe20000704270 */
[----:B------:R-:W-:Y:S01]  /*8520*/  @P4 STG.E desc[UR36][R4.64+0x2a4], R109 ;  /* 0x0002a46d04004986 */ /* 0x000fe2000c101924 */
[C---:B------:R-:W-:Y:S02]  /*8530*/  ISETP.GT.AND P4, PT, R0.reuse, RZ, P2 ;  /* 0x000000ff0000720c */ /* 0x040fe40001784270 */
[----:B------:R-:W-:Y:S01]  /*8540*/  ISETP.GT.AND P2, PT, R0, 0x8, P2 ;  /* 0x000000080000780c */ /* 0x000fe20001744270 */
[----:B------:R0:W-:Y:S01]  /*8550*/  @P3 STG.E desc[UR36][R6.64+0x2a0], R9 ;  /* 0x0002a00906003986 */ /* 0x0001e2000c101924 */
[----:B------:R-:W-:Y:S01]  /*8560*/  ISETP.GT.AND P3, PT, R3, 0xb9, PT ;  /* 0x000000b90300780c */ /* 0x000fe20003f64270 */
[----:B-1----:R-:W-:-:S02]  /*8570*/  FMUL R11, R112, R154 ;  /* 0x0000009a700b7220 */ /* 0x002fc40000400000 */
[----:B------:R-:W-:Y:S01]  /*8580*/  @P1 STG.E desc[UR36][R6.64+0x2a4], R111 ;  /* 0x0002a46f06001986 */ /* 0x000fe2000c101924 */
[----:B------:R-:W-:-:S03]  /*8590*/  ISETP.GT.AND P1, PT, R3, 0xb8, PT ;  /* 0x000000b80300780c */ /* 0x000fc60003f24270 */
[----:B------:R1:W-:Y:S01]  /*85a0*/  @P5 STG.E desc[UR36][R4.64+0x2c0], R11 ;  /* 0x0002c00b04005986 */ /* 0x0003e2000c101924 */
[----:B------:R-:W-:Y:S01]  /*85b0*/  ISETP.GT.AND P5, PT, R0, RZ, P1 ;  /* 0x000000ff0000720c */ /* 0x000fe20000fa4270 */
[-C--:B0-----:R-:W-:Y:S02]  /*85c0*/  FMUL R9, R114, R154.reuse ;  /* 0x0000009a72097220 */ /* 0x081fe40000400000 */
[----:B------:R-:W-:Y:S01]  /*85d0*/  @P4 STG.E desc[UR36][R4.64+0x2c4], R113 ;  /* 0x0002c47104004986 */ /* 0x000fe2000c101924 */
[C---:B------:R-:W-:Y:S02]  /*85e0*/  ISETP.GT.AND P4, PT, R0.reuse, RZ, P3 ;  /* 0x000000ff0000720c */ /* 0x040fe40001f84270 */
[C---:B------:R-:W-:Y:S01]  /*85f0*/  ISETP.GT.AND P1, PT, R0.reuse, 0x8, P1 ;  /* 0x000000080000780c */ /* 0x040fe20000f24270 */
[----:B------:R0:W-:Y:S01]  /*8600*/  @P0 STG.E desc[UR36][R6.64+0x2c0], R9 ;  /* 0x0002c00906000986 */ /* 0x0001e2000c101924 */
[C---:B------:R-:W-:Y:S02]  /*8610*/  ISETP.GT.AND P0, PT, R3.reuse, 0xc0, PT ;  /* 0x000000c00300780c */ /* 0x040fe40003f04270 */
[----:B------:R-:W-:Y:S01]  /*8620*/  ISETP.GT.AND P3, PT, R0, 0x8, P3 ;  /* 0x000000080000780c */ /* 0x000fe20001f64270 */
[----:B-1----:R-:W-:Y:S01]  /*8630*/  FMUL R11, R116, R154 ;  /* 0x0000009a740b7220 */ /* 0x002fe20000400000 */
        /* <DEDUP_REMOVED lines=69> */
[----:B------:R-:W-:Y:S02]  /*8a90*/  ISETP.GT.AND P3, PT, R0, 0x8, P3 ;  /* 0x000000080000780c */ /* 0x000fe40001f64270 */
[C---:B------:R-:W-:Y:S01]  /*8aa0*/  ISETP.GT.AND P0, PT, R3.reuse, 0xf0, PT ;  /* 0x000000f00300780c */ /* 0x040fe20003f04270 */
        /* <DEDUP_REMOVED lines=12> */
[-C--:B-1----:R-:W-:Y:S01]  /*8b70*/  FMUL R11, R144, R154.reuse ;  /* 0x0000009a900b7220 */ /* 0x082fe20000400000 */
[----:B------:R-:W-:Y:S01]  /*8b80*/  @P3 STG.E desc[UR36][R6.64+0x3a4], R143 ;  /* 0x0003a48f06003986 */ /* 0x000fe2000c101924 */
[----:B------:R-:W-:Y:S01]  /*8b90*/  ISETP.GT.AND P3, PT, R3, 0xf8, PT ;  /* 0x000000f80300780c */ /* 0x000fe20003f64270 */
[----:B------:R-:W-:-:S02]  /*8ba0*/  FMUL R3, R146, R154 ;  /* 0x0000009a92037220 */ /* 0x000fc40000400000 */
[----:B------:R1:W-:Y:S01]  /*8bb0*/  @P5 STG.E desc[UR36][R4.64+0x3c0], R11 ;  /* 0x0003c00b04005986 */ /* 0x0003e2000c101924 */
[C---:B------:R-:W-:Y:S02]  /*8bc0*/  ISETP.GT.AND P5, PT, R0.reuse, RZ, P3 ;  /* 0x000000ff0000720c */ /* 0x040fe40001fa4270 */
[C---:B------:R-:W-:Y:S01]  /*8bd0*/  ISETP.GT.AND P3, PT, R0.reuse, 0x8, P3 ;  /* 0x000000080000780c */ /* 0x040fe20001f64270 */
[----:B------:R-:W-:Y:S01]  /*8be0*/  @P4 STG.E desc[UR36][R4.64+0x3c4], R145 ;  /* 0x0003c49104004986 */ /* 0x000fe2000c101924 */
[----:B------:R-:W-:Y:S01]  /*8bf0*/  ISETP.GT.AND P4, PT, R0, RZ, P1 ;  /* 0x000000ff0000720c */ /* 0x000fe20000f84270 */
[-C--:B0-----:R-:W-:Y:S01]  /*8c00*/  FMUL R9, R148, R154.reuse ;  /* 0x0000009a94097220 */ /* 0x081fe20000400000 */
[----:B------:R-:W-:Y:S01]  /*8c10*/  ISETP.GT.AND P1, PT, R0, 0x8, P1 ;  /* 0x000000080000780c */ /* 0x000fe20000f24270 */
[----:B------:R-:W-:Y:S04]  /*8c20*/  @P0 STG.E desc[UR36][R6.64+0x3c0], R3 ;  /* 0x0003c00306000986 */ /* 0x000fe8000c101924 */
[----:B------:R-:W-:Y:S01]  /*8c30*/  @P2 STG.E desc[UR36][R6.64+0x3c4], R147 ;  /* 0x0003c49306002986 */ /* 0x000fe2000c101924 */
[----:B-1----:R-:W-:-:S03]  /*8c40*/  FMUL R11, R150, R154 ;  /* 0x0000009a960b7220 */ /* 0x002fc60000400000 */
[----:B------:R-:W-:Y:S04]  /*8c50*/  @P5 STG.E desc[UR36][R4.64+0x3e0], R9 ;  /* 0x0003e00904005986 */ /* 0x000fe8000c101924 */
[----:B------:R0:W-:Y:S02]  /*8c60*/  @P4 STG.E desc[UR36][R4.64+0x3e4], R149 ;  /* 0x0003e49504004986 */ /* 0x0001e4000c101924 */
[----:B0-----:R-:W-:Y:S02]  /*8c70*/  @P3 IMAD.MOV.U32 R4, RZ, RZ, R6 ;  /* 0x000000ffff043224 */ /* 0x001fe400078e0006 */
[----:B------:R-:W-:-:S05]  /*8c80*/  @P3 IMAD.MOV.U32 R5, RZ, RZ, R7 ;  /* 0x000000ffff053224 */ /* 0x000fca00078e0007 */
[----:B------:R0:W-:Y:S04]  /*8c90*/  @P3 STG.E desc[UR36][R4.64+0x3e0], R11 ;  /* 0x0003e00b04003986 */ /* 0x0001e8000c101924 */
[----:B------:R0:W-:Y:S02]  /*8ca0*/  @P1 STG.E desc[UR36][R6.64+0x3e4], R151 ;  /* 0x0003e49706001986 */ /* 0x0001e4000c101924 */
.L_x_282:
[----:B------:R-:W-:Y:S05]  /*8cb0*/  BSYNC B0 ;  /* 0x0000000000007941 */ /* 0x000fea0003800000 */
.L_x_28:
[----:B------:R-:W-:Y:S01]  /*8cc0*/  ULDC UR4, c[0x0][0xc] ;  /* 0x0000030000047ab9 */ /* 0x000fe20000000800 */
[----:B------:R-:W-:Y:S01]  /*8cd0*/  ULDC UR5, c[0x0][0x10] ;  /* 0x0000040000057ab9 */ /* 0x000fe20000000800 */
[----:B0-----:R-:W0:Y:S01]  /*8ce0*/  LDC R3, c[0x0][0x14] ;  /* 0x00000500ff037b82 */ /* 0x001e220000000800 */
[----:B------:R-:W-:Y:S01]  /*8cf0*/  UIMAD.WIDE.U32 UR4, UR4, UR5, URZ ;  /* 0x00000005040472a5 */ /* 0x000fe2000f8e003f */
[----:B------:R-:W-:Y:S01]  /*8d00*/  PRMT R0, RZ, 0x7610, R0 ;  /* 0x00007610ff007816 */ /* 0x000fe20000000000 */
[----:B------:R-:W-:Y:S02]  /*8d10*/  IMAD.MOV.U32 R152, RZ, RZ, -0x1 ;  /* 0xffffffffff987424 */ /* 0x000fe400078e00ff */
[----:B------:R-:W-:Y:S02]  /*8d20*/  IMAD.MOV.U32 R23, RZ, RZ, -0x1 ;  /* 0xffffffffff177424 */ /* 0x000fe400078e00ff */
[----:B0-----:R-:W-:-:S04]  /*8d30*/  IMAD.WIDE.U32 R16, R3, UR4, R16 ;  /* 0x0000000403107c25 */ /* 0x001fc8000f8e0010 */
[----:B------:R-:W-:Y:S01]  /*8d40*/  IMAD R3, R3, UR5, RZ ;  /* 0x0000000503037c24 */ /* 0x000fe2000f8e02ff */
[----:B------:R-:W-:Y:S02]  /*8d50*/  ULDC.64 UR4, c[0x0][0x650] ;  /* 0x0001940000047ab9 */ /* 0x000fe40000000a00 */
[----:B------:R-:W-:Y:S01]  /*8d60*/  ISETP.GE.U32.AND P0, PT, R16, UR4, PT ;  /* 0x0000000410007c0c */ /* 0x000fe2000bf06070 */
[----:B------:R-:W-:-:S05]  /*8d70*/  IMAD.IADD R17, R17, 0x1, R3 ;  /* 0x0000000111117824 */ /* 0x000fca00078e0203 */
[----:B------:R-:W-:-:S13]  /*8d80*/  ISETP.GE.U32.AND.EX P0, PT, R17, UR5, PT, P0 ;  /* 0x0000000511007c0c */ /* 0x000fda000bf06100 */
[----:B------:R-:W-:Y:S05]  /*8d90*/  @P0 BRA `(.L_x_283) ;  /* 0x0000000400640947 */ /* 0x000fea0003800000 */
[----:B------:R-:W0:Y:S01]  /*8da0*/  S2R R12, SR_CTAID.X ;  /* 0x00000000000c7919 */ /* 0x000e220000002500 */
[----:B---3--:R-:W3:Y:S01]  /*8db0*/  LDC.64 R10, c[0x0][0x628] ;  /* 0x00018a00ff0a7b82 */ /* 0x008ee20000000a00 */
[----:B------:R-:W-:Y:S01]  /*8dc0*/  ULDC UR4, c[0x0][0x150] ;  /* 0x0000540000047ab9 */ /* 0x000fe20000000800 */
[----:B-12-4-:R-:W-:Y:S01]  /*8dd0*/  IMAD.MOV.U32 R8, RZ, RZ, R16 ;  /* 0x000000ffff087224 */ /* 0x016fe200078e0010 */
[----:B------:R-:W1:Y:S01]  /*8de0*/  S2R R24, SR_CTAID.Y ;  /* 0x0000000000187919 */ /* 0x000e620000002600 */
[----:B------:R-:W-:-:S04]  /*8df0*/  IMAD.MOV.U32 R9, RZ, RZ, R17 ;  /* 0x000000ffff097224 */ /* 0x000fc800078e0011 */
[----:B------:R-:W2:Y:S08]  /*8e00*/  LDC R21, c[0x0][0x144] ;  /* 0x00005100ff157b82 */ /* 0x000eb00000000800 */
[----:B------:R-:W4:Y:S08]  /*8e10*/  LDC R0, c[0x0][0x630] ;  /* 0x00018c00ff007b82 */ /* 0x000f300000000800 */
[----:B------:R-:W1:Y:S01]  /*8e20*/  LDC.64 R14, c[0x0][0x620] ;  /* 0x00018800ff0e7b82 */ /* 0x000e620000000a00 */
[----:B---3--:R-:W-:-:S04]  /*8e30*/  ISETP.NE.U32.AND P0, PT, R10, RZ, PT ;  /* 0x000000ff0a00720c */ /* 0x008fc80003f05070 */
[----:B------:R-:W-:Y:S02]  /*8e40*/  ISETP.NE.AND.EX P0, PT, R11, RZ, PT, P0 ;  /* 0x000000ff0b00720c */ /* 0x000fe40003f05300 */
[----:B0-----:R-:W-:-:S05]  /*8e50*/  I2FP.F32.U32 R3, R12 ;  /* 0x0000000c00037245 */ /* 0x001fca0000201000 */
[----:B------:R-:W-:-:S04]  /*8e60*/  FMUL R3, R3, UR4 ;  /* 0x0000000403037c20 */ /* 0x000fc80008400000 */
[----:B------:R0:W3:Y:S02]  /*8e70*/  F2I.U32.TRUNC.NTZ R20, R3 ;  /* 0x0000000300147305 */ /* 0x0000e4000020f000 */
[----:B--2-4-:R-:W-:Y:S05]  /*8e80*/  @!P0 BRA `(.L_x_284) ;  /* 0x0000000000288947 */ /* 0x014fea0003800000 */
[----:B0-----:R-:W0:Y:S02]  /*8e90*/  LDC R3, c[0x0][0x634] ;  /* 0x00018d00ff037b82 */ /* 0x001e240000000800 */
        /* <DEDUP_REMOVED lines=9> */
.L_x_284:
[----:B------:R-:W2:Y:S01]  /*8f30*/  LDC.64 R30, c[0x0][0x640] ;  /* 0x00019000ff1e7b82 */ /* 0x000ea20000000a00 */
[-CC-:B------:R-:W-:Y:S01]  /*8f40*/  SHF.R.U64 R23, R8, R0.reuse, R9.reuse ;  /* 0x0000000008177219 */ /* 0x180fe20000001209 */
[----:B---3--:R-:W-:Y:S01]  /*8f50*/  IMAD.MOV R20, RZ, RZ, -R20 ;  /* 0x000000ffff147224 */ /* 0x008fe200078e0a14 */
[----:B------:R-:W-:Y:S01]  /*8f60*/  SHF.R.U32.HI R0, RZ, R0, R9 ;  /* 0x00000000ff007219 */ /* 0x000fe20000011609 */
[----:B------:R-:W-:Y:S01]  /*8f70*/  ULDC UR4, c[0x0][0x154] ;  /* 0x0000550000047ab9 */ /* 0x000fe20000000800 */
[----:B0-----:R-:W-:Y:S01]  /*8f80*/  IADD3 R3, P0, RZ, -R23, RZ ;  /* 0x80000017ff037210 */ /* 0x001fe20007f1e0ff */
[----:B------:R-:W-:Y:S02]  /*8f90*/  IMAD R26, R21, R20, R12 ;  /* 0x00000014151a7224 */ /* 0x000fe400078e020c */
[----:B------:R-:W0:Y:S01]  /*8fa0*/  LDC R6, c[0x0][0x618] ;  /* 0x00018600ff067b82 */ /* 0x000e220000000800 */
[----:B------:R-:W-:Y:S02]  /*8fb0*/  IMAD.MOV.U32 R7, RZ, RZ, 0x1 ;  /* 0x00000001ff077424 */ /* 0x000fe400078e00ff */
[----:B------:R-:W-:-:S04]  /*8fc0*/  IMAD.X R5, RZ, RZ, ~R0, P0 ;  /* 0x000000ffff057224 */ /* 0x000fc800000e0e00 */
[-C--:B-1----:R-:W-:Y:S01]  /*8fd0*/  IMAD R0, R5, R14.reuse, RZ ;  /* 0x0000000e05007224 */ /* 0x082fe200078e02ff */
[----:B------:R-:W1:Y:S01]  /*8fe0*/  LDC R8, c[0x0][0x608] ;  /* 0x00018200ff087b82 */ /* 0x000e620000000800 */
[----:B------:R-:W-:-:S04]  /*8ff0*/  IMAD.WIDE.U32 R4, R3, R14, R16 ;  /* 0x0000000e03047225 */ /* 0x000fc800078e0010 */
[----:B------:R-:W-:Y:S01]  /*9000*/  IMAD R3, R3, R15, R0 ;  /* 0x0000000f03037224 */ /* 0x000fe200078e0200 */
[----:B------:R-:W-:Y:S02]  /*9010*/  I2FP.F32.U32 R0, R24 ;  /* 0x0000001800007245 */ /* 0x000fe40000201000 */
[----:B------:R-:W3:Y:S01]  /*9020*/  LDC R28, c[0x0][0x658] ;  /* 0x00019600ff1c7b82 */ /* 0x000ee20000000800 */
[----:B------:R-:W-:Y:S01]  /*9030*/  IMAD.IADD R3, R5, 0x1, R3 ;  /* 0x0000000105037824 */ /* 0x000fe200078e0203 */
[----:B--2---:R-:W-:Y:S01]  /*9040*/  ISETP.NE.U32.AND P0, PT, R30, RZ, PT ;  /* 0x000000ff1e00720c */ /* 0x004fe20003f05070 */
[----:B------:R-:W-:Y:S01]  /*9050*/  FMUL R0, R0, UR4 ;  /* 0x0000000400007c20 */ /* 0x000fe20008400000 */
[----:B------:R-:W-:Y:S02]  /*9060*/  IMAD.MOV.U32 R5, RZ, RZ, -0x1 ;  /* 0xffffffffff057424 */ /* 0x000fe400078e00ff */
[----:B------:R-:W-:Y:S01]  /*9070*/  ISETP.NE.AND.EX P0, PT, R31, RZ, PT, P0 ;  /* 0x000000ff1f00720c */ /* 0x000fe20003f05300 */
[----:B------:R2:W4:Y:S01]  /*9080*/  F2I.U32.TRUNC.NTZ R13, R0 ;  /* 0x00000000000d7305 */ /* 0x000522000020f000 */
[----:B------:R-:W2:Y:S01]  /*9090*/  LDC R15, c[0x0][0x148] ;  /* 0x00005200ff0f7b82 */ /* 0x000ea20000000800 */
[----:B0-----:R-:W-:-:S02]  /*90a0*/  SHF.R.U64 R12, R4, R6, R3 ;  /* 0x00000006040c7219 */ /* 0x001fc40000001203 */
[----:B------:R-:W-:-:S05]  /*90b0*/  SHF.R.U32.HI R3, RZ, R6, R3 ;  /* 0x00000006ff037219 */ /* 0x000fca0000011603 */
[----:B------:R-:W0:Y:S01]  /*90c0*/  LDC R20, c[0x0][0x600] ;  /* 0x00018000ff147b82 */ /* 0x000e220000000800 */
[-CC-:B-1----:R-:W-:Y:S02]  /*90d0*/  SHF.R.U64 R10, R12, R8.reuse, R3.reuse ;  /* 0x000000080c0a7219 */ /* 0x182fe40000001203 */
[----:B------:R-:W-:-:S05]  /*90e0*/  SHF.R.U32.HI R3, RZ, R8, R3 ;  /* 0x00000008ff037219 */ /* 0x000fca0000011603 */
[----:B------:R-:W1:Y:S01]  /*90f0*/  LDC R21, c[0x0][0x648] ;  /* 0x00019200ff157b82 */ /* 0x000e620000000800 */
[-C--:B---3--:R-:W-:Y:S02]  /*9100*/  SHF.L.U32 R4, R5, R28.reuse, RZ ;  /* 0x0000001c05047219 */ /* 0x088fe400000006ff */
[-CC-:B------:R-:W-:Y:S02]  /*9110*/  SHF.R.U64 R14, R10, R28.reuse, R3.reuse ;  /* 0x0000001c0a0e7219 */ /* 0x180fe40000001203 */
[----:B------:R-:W-:Y:S02]  /*9120*/  SHF.R.U32.HI R5, RZ, R28, R3 ;  /* 0x0000001cff057219 */ /* 0x000fe40000011603 */
[----:B------:R-:W-:Y:S01]  /*9130*/  LOP3.LUT R153, RZ, R4, RZ, 0x33, !PT ;  /* 0x00000004ff997212 */ /* 0x000fe200078e33ff */
[----:B------:R-:W3:Y:S01]  /*9140*/  LDC R25, c[0x0][0x638] ;  /* 0x00018e00ff197b82 */ /* 0x000ee20000000800 */
[----:B------:R-:W-:Y:S01]  /*9150*/  SHF.L.U32 R28, R7, R28, RZ ;  /* 0x0000001c071c7219 */ /* 0x000fe200000006ff */
[----:B------:R-:W-:-:S06]  /*9160*/  IMAD.MOV.U32 R4, RZ, RZ, R14 ;  /* 0x000000ffff047224 */ /* 0x000fcc00078e000e */
[----:B------:R-:W0:Y:S01]  /*9170*/  LDC R27, c[0x0][0x610] ;  /* 0x00018400ff1b7b82 */ /* 0x000e220000000800 */
[----:B----4-:R-:W-:Y:S05]  /*9180*/  @!P0 BRA `(.L_x_285) ;  /* 0x0000000000288947 */ /* 0x010fea0003800000 */
[----:B------:R-:W4:Y:S02]  /*9190*/  LDC R3, c[0x0][0x64c] ;  /* 0x00019300ff037b82 */ /* 0x000f240000000800 */
[----:B----4-:R-:W-:-:S05]  /*91a0*/  IADD3 R3, P0, R14, R3, RZ ;  /* 0x000000030e037210 */ /* 0x010fca0007f1e0ff */
        /* <DEDUP_REMOVED lines=8> */
.L_x_285:
[----:B------:R-:W-:Y:S01]  /*9230*/  ISETP.NE.AND P0, PT, R2, 0x1, PT ;  /* 0x000000010200780c */ /* 0x000fe20003f05270 */
[----:B------:R-:W-:Y:S01]  /*9240*/  IMAD.MOV R13, RZ, RZ, -R13 ;  /* 0x000000ffff0d7224 */ /* 0x000fe200078e0a0d */
[----:B-12---:R-:W-:Y:S01]  /*9250*/  SHF.R.U64 R0, R4, R21, R5 ;  /* 0x0000001504007219 */ /* 0x006fe20000001205 */
[----:B0-----:R-:W-:Y:S01]  /*9260*/  VIADD R5, R20, 0xffffffff ;  /* 0xffffffff14057836 */ /* 0x001fe20000000000 */
[----:B------:R-:W-:-:S03]  /*9270*/  LOP3.LUT R153, R10, R153, RZ, 0xc0, !PT ;  /* 0x000000990a997212 */ /* 0x000fc600078ec0ff */
[----:B------:R-:W-:Y:S01]  /*9280*/  IMAD.MOV R3, RZ, RZ, -R0 ;  /* 0x000000ffff037224 */ /* 0x000fe200078e0a00 */
[----:B------:R-:W-:Y:S01]  /*9290*/  LOP3.LUT R5, R12, R5, RZ, 0xc0, !PT ;  /* 0x000000050c057212 */ /* 0x000fe200078ec0ff */
[----:B------:R-:W-:Y:S02]  /*92a0*/  IMAD R153, R28, R0, R153 ;  /* 0x000000001c997224 */ /* 0x000fe400078e0299 */
[----:B---3--:R-:W-:Y:S02]  /*92b0*/  IMAD R0, R3, R25, R14 ;  /* 0x0000001903007224 */ /* 0x008fe400078e020e */
[----:B------:R-:W-:Y:S02]  /*92c0*/  @P0 IMAD R26, R15, R13, R24 ;  /* 0x0000000d0f1a0224 */ /* 0x000fe400078e0218 */
[----:B------:R-:W-:Y:S02]  /*92d0*/  IMAD R4, R0, R20, R5 ;  /* 0x0000001400047224 */ /* 0x000fe400078e0205 */
[----:B------:R-:W-:-:S02]  /*92e0*/  IMAD R153, R153, R27, R26 ;  /* 0x0000001b99997224 */ /* 0x000fc400078e021a */
[----:B------:R-:W-:-:S03]  /*92f0*/  IMAD.MOV.U32 R3, RZ, RZ, 0x1 ;  /* 0x00000001ff037424 */ /* 0x000fc600078e00ff */
[----:B------:R-:W-:Y:S02]  /*9300*/  SEL R152, R4, R153, !P0 ;  /* 0x0000009904987207 */ /* 0x000fe40004000000 */
[----:B------:R-:W-:Y:S02]  /*9310*/  PRMT R0, R3, 0x7610, R0 ;  /* 0x0000761003007816 */ /* 0x000fe40000000000 */
[----:B------:R-:W-:-:S07]  /*9320*/  SEL R153, R153, R4, !P0 ;  /* 0x0000000499997207 */ /* 0x000fce0004000000 */
.L_x_283:
[----:B------:R-:W-:-:S13]  /*9330*/  LOP3.LUT P0, RZ, R0, 0xff, RZ, 0xc0, !PT ;  /* 0x000000ff00ff7812 */ /* 0x000fda000780c0ff */
[----:B------:R-:W-:Y:S05]  /*9340*/  @P0 BRA `(.L_x_286) ;  /* 0xffffff7c00000947 */ /* 0x000fea000383ffff */
[----:B------:R-:W-:Y:S05]  /*9350*/  EXIT ;  /* 0x000000000000794d */ /* 0x000fea0003800000 */
.L_x_3:
[----:B0-----:R-:W-:Y:S01]  /*9360*/  ULDC.64 UR4, c[0x0][0x650] ;  /* 0x0001940000047ab9 */ /* 0x001fe20000000a00 */
        /* <DEDUP_REMOVED lines=25> */
.L_x_288:
[--C-:B------:R-:W-:Y:S01]  /*9500*/  SHF.R.U64 R12, R10, R14, R11.reuse ;  /* 0x0000000e0a0c7219 */ /* 0x100fe2000000120b */
[----:B------:R-:W0:Y:S01]  /*9510*/  LDC R22, c[0x0][0x618] ;  /* 0x00018600ff167b82 */ /* 0x000e220000000800 */
[----:B------:R-:W-:Y:S01]  /*9520*/  I2FP.F32.U32 R6, R4 ;  /* 0x0000000400067245 */ /* 0x000fe20000201000 */
[----:B------:R-:W-:Y:S01]  /*9530*/  ULDC UR4, c[0x0][0x150] ;  /* 0x0000540000047ab9 */ /* 0x000fe20000000800 */
[----:B------:R-:W-:Y:S02]  /*9540*/  SHF.R.U32.HI R5, RZ, R14, R11 ;  /* 0x0000000eff057219 */ /* 0x000fe4000001160b */
[----:B------:R-:W-:Y:S01]  /*9550*/  IADD3 R9, P0, RZ, -R12, RZ ;  /* 0x8000000cff097210 */ /* 0x000fe20007f1e0ff */
[----:B------:R-:W-:Y:S01]  /*9560*/  FMUL R11, R6, UR4 ;  /* 0x00000004060b7c20 */ /* 0x000fe20008400000 */
[----:B------:R-:W-:Y:S01]  /*9570*/  ULDC UR4, c[0x0][0x154] ;  /* 0x0000550000047ab9 */ /* 0x000fe20000000800 */
[----:B------:R-:W1:Y:S02]  /*9580*/  LDC.64 R24, c[0x0][0x640] ;  /* 0x00019000ff187b82 */ /* 0x000e640000000a00 */
[----:B------:R-:W-:-:S02]  /*9590*/  IMAD.X R5, RZ, RZ, ~R5, P0 ;  /* 0x000000ffff057224 */ /* 0x000fc400000e0e05 */
[----:B------:R-:W2:Y:S01]  /*95a0*/  F2I.U32.TRUNC.NTZ R11, R11 ;  /* 0x0000000b000b7305 */ /* 0x000ea2000020f000 */
[----:B------:R-:W-:-:S03]  /*95b0*/  IMAD.WIDE.U32 R6, R9, R20, R16 ;  /* 0x0000001409067225 */ /* 0x000fc600078e0010 */
[----:B------:R-:W3:Y:S01]  /*95c0*/  LDC R13, c[0x0][0x144] ;  /* 0x00005100ff0d7b82 */ /* 0x000ee20000000800 */
[----:B------:R-:W-:-:S04]  /*95d0*/  IMAD R8, R5, R20, RZ ;  /* 0x0000001405087224 */ /* 0x000fc800078e02ff */
[----:B------:R-:W-:Y:S02]  /*95e0*/  IMAD R5, R9, R21, R8 ;  /* 0x0000001509057224 */ /* 0x000fe400078e0208 */
[----:B------:R-:W-:Y:S01]  /*95f0*/  IMAD.MOV.U32 R8, RZ, RZ, -0x1 ;  /* 0xffffffffff087424 */ /* 0x000fe200078e00ff */
[----:B------:R-:W4:Y:S01]  /*9600*/  LDC R14, c[0x0][0x608] ;  /* 0x00018200ff0e7b82 */ /* 0x000f220000000800 */
[----:B------:R-:W-:Y:S01]  /*9610*/  IMAD.IADD R5, R7, 0x1, R5 ;  /* 0x0000000107057824 */ /* 0x000fe200078e0205 */
[----:B------:R-:W-:-:S04]  /*9620*/  I2FP.F32.U32 R7, R3 ;  /* 0x0000000300077245 */ /* 0x000fc80000201000 */
[-C--:B0-----:R-:W-:Y:S01]  /*9630*/  SHF.R.U64 R10, R6, R22.reuse, R5 ;  /* 0x00000016060a7219 */ /* 0x081fe20000001205 */
[----:B--2---:R-:W-:Y:S01]  /*9640*/  IMAD.MOV R6, RZ, RZ, -R11 ;  /* 0x000000ffff067224 */ /* 0x004fe200078e0a0b */
[----:B------:R-:W0:Y:S01]  /*9650*/  LDC R9, c[0x0][0x658] ;  /* 0x00019600ff097b82 */ /* 0x000e220000000800 */
[----:B-1----:R-:W-:Y:S01]  /*9660*/  ISETP.NE.U32.AND P0, PT, R24, RZ, PT ;  /* 0x000000ff1800720c */ /* 0x002fe20003f05070 */
[----:B------:R-:W-:Y:S01]  /*9670*/  FMUL R7, R7, UR4 ;  /* 0x0000000407077c20 */ /* 0x000fe20008400000 */
[----:B------:R-:W-:Y:S02]  /*9680*/  SHF.R.U32.HI R5, RZ, R22, R5 ;  /* 0x00000016ff057219 */ /* 0x000fe40000011605 */
[----:B------:R-:W-:-:S03]  /*9690*/  ISETP.NE.AND.EX P0, PT, R25, RZ, PT, P0 ;  /* 0x000000ff1900720c */ /* 0x000fc60003f05300 */
[----:B------:R-:W1:Y:S01]  /*96a0*/  LDC R20, c[0x0][0x148] ;  /* 0x00005200ff147b82 */ /* 0x000e620000000800 */
[----:B---3--:R-:W-:Y:S02]  /*96b0*/  IMAD R23, R13, R6, R4 ;  /* 0x000000060d177224 */ /* 0x008fe400078e0204 */
[----:B------:R-:W-:-:S05]  /*96c0*/  IMAD.MOV.U32 R6, RZ, RZ, 0x1 ;  /* 0x00000001ff067424 */ /* 0x000fca00078e00ff */
[----:B------:R-:W2:Y:S01]  /*96d0*/  LDC R21, c[0x0][0x600] ;  /* 0x00018000ff157b82 */ /* 0x000ea20000000800 */
[-CC-:B----4-:R-:W-:Y:S02]  /*96e0*/  SHF.R.U64 R13, R10, R14.reuse, R5.reuse ;  /* 0x0000000e0a0d7219 */ /* 0x190fe40000001205 */
[----:B------:R-:W-:Y:S02]  /*96f0*/  SHF.R.U32.HI R4, RZ, R14, R5 ;  /* 0x0000000eff047219 */ /* 0x000fe40000011605 */
[----:B------:R3:W4:Y:S03]  /*9700*/  F2I.U32.TRUNC.NTZ R14, R7 ;  /* 0x00000007000e7305 */ /* 0x000726000020f000 */
[----:B------:R-:W1:Y:S01]  /*9710*/  LDC R26, c[0x0][0x648] ;  /* 0x00019200ff1a7b82 */ /* 0x000e620000000800 */
[-C--:B0-----:R-:W-:Y:S02]  /*9720*/  SHF.R.U64 R15, R13, R9.reuse, R4 ;  /* 0x000000090d0f7219 */ /* 0x081fe40000001204 */
[----:B------:R-:W-:-:S02]  /*9730*/  SHF.L.U32 R8, R8, R9, RZ ;  /* 0x0000000908087219 */ /* 0x000fc400000006ff */
[-C--:B------:R-:W-:Y:S01]  /*9740*/  SHF.R.U32.HI R5, RZ, R9.reuse, R4 ;  /* 0x00000009ff057219 */ /* 0x080fe20000011604 */
[----:B------:R-:W-:Y:S01]  /*9750*/  IMAD.MOV.U32 R4, RZ, RZ, R15 ;  /* 0x000000ffff047224 */ /* 0x000fe200078e000f */
[----:B------:R-:W-:Y:S01]  /*9760*/  SHF.L.U32 R22, R6, R9, RZ ;  /* 0x0000000906167219 */ /* 0x000fe200000006ff */
[----:B------:R-:W0:Y:S01]  /*9770*/  LDC R27, c[0x0][0x638] ;  /* 0x00018e00ff1b7b82 */ /* 0x000e220000000800 */
[----:B------:R-:W-:-:S07]  /*9780*/  LOP3.LUT R28, RZ, R8, RZ, 0x33, !PT ;  /* 0x00000008ff1c7212 */ /* 0x000fce00078e33ff */
        /* <DEDUP_REMOVED lines=12> */
.L_x_289:
[----:B------:R-:W-:Y:S01]  /*9850*/  ISETP.NE.AND P0, PT, R2, 0x1, PT ;  /* 0x000000010200780c */ /* 0x000fe20003f05270 */
[----:B--2---:R-:W-:Y:S01]  /*9860*/  VIADD R7, R21, 0xffffffff ;  /* 0xffffffff15077836 */ /* 0x004fe20000000000 */
[----:B-1----:R-:W-:Y:S01]  /*9870*/  SHF.R.U64 R5, R4, R26, R5 ;  /* 0x0000001a04057219 */ /* 0x002fe20000001205 */
[----:B------:R-:W-:Y:S01]  /*9880*/  IMAD.MOV R14, RZ, RZ, -R14 ;  /* 0x000000ffff0e7224 */ /* 0x000fe200078e0a0e */
[----:B------:R-:W-:Y:S01]  /*9890*/  LOP3.LUT R4, R13, R28, RZ, 0xc0, !PT ;  /* 0x0000001c0d047212 */ /* 0x000fe200078ec0ff */
[----:B------:R-:W-:Y:S01]  /*98a0*/  IMAD.MOV.U32 R8, RZ, RZ, R12 ;  /* 0x000000ffff087224 */ /* 0x000fe200078e000c */
[----:B------:R-:W-:Y:S01]  /*98b0*/  LOP3.LUT R10, R10, R7, RZ, 0xc0, !PT ;  /* 0x000000070a0a7212 */ /* 0x000fe200078ec0ff */
[----:B------:R-:W-:Y:S02]  /*98c0*/  IMAD.MOV R6, RZ, RZ, -R5 ;  /* 0x000000ffff067224 */ /* 0x000fe400078e0a05 */
[----:B------:R-:W-:-:S04]  /*98d0*/  IMAD R4, R22, R5, R4 ;  /* 0x0000000516047224 */ /* 0x000fc800078e0204 */
[----:B------:R-:W-:Y:S02]  /*98e0*/  @P0 IMAD R23, R20, R14, R3 ;  /* 0x0000000e14170224 */ /* 0x000fe400078e0203 */
[----:B0-----:R-:W-:Y:S02]  /*98f0*/  IMAD R3, R6, R27, R15 ;  /* 0x0000001b06037224 */ /* 0x001fe400078e020f */
[----:B------:R-:W-:Y:S02]  /*9900*/  IMAD R7, R4, R29, R23 ;  /* 0x0000001d04077224 */ /* 0x000fe400078e0217 */
[----:B------:R-:W-:Y:S02]  /*9910*/  IMAD R4, R3, R21, R10 ;  /* 0x0000001503047224 */ /* 0x000fe400078e020a */
[----:B------:R-:W-:-:S03]  /*9920*/  IMAD.MOV.U32 R6, RZ, RZ, 0x1 ;  /* 0x00000001ff067424 */ /* 0x000fc600078e00ff */
[----:B------:R-:W-:Y:S02]  /*9930*/  SEL R9, R4, R7, !P0 ;  /* 0x0000000704097207 */ /* 0x000fe40004000000 */
[----:B------:R-:W-:-:S07]  /*9940*/  SEL R7, R7, R4, !P0 ;  /* 0x0000000407077207 */ /* 0x000fce0004000000 */
.L_x_287:
[----:B------:R-:W-:-:S08]  /*9950*/  NOP ;  /* 0x0000000000007918 */ /* 0x000fd00000000000 */
[----:B------:R-:W0:-:S00]  /*9960*/  USETMAXREG.DEALLOC.CTAPOOL 0x28 ;  /* 0x00000028000079c8 */ /* 0x000e0000080e0500 */
[----:B0-----:R-:W-:-:S13]  /*9970*/  ISETP.NE.AND P0, PT, R0, RZ, PT ;  /* 0x000000ff0000720c */ /* 0x001fda0003f05270 */
[----:B------:R-:W-:Y:S05]  /*9980*/  @P0 EXIT ;  /* 0x000000000000094d */ /* 0x000fea0003800000 */
[----:B------:R-:W-:Y:S01]  /*9990*/  LOP3.LUT P0, RZ, R6, 0xff, RZ, 0xc0, !PT ;  /* 0x000000ff06ff7812 */ /* 0x000fe2000780c0ff */
[----:B------:R-:W-:Y:S02]  /*99a0*/  IMAD.MOV.U32 R0, RZ, RZ, 0x1 ;  /* 0x00000001ff007424 */ /* 0x000fe400078e00ff */
[----:B------:R-:W-:-:S10]  /*99b0*/  IMAD.MOV.U32 R12, RZ, RZ, RZ ;  /* 0x000000ffff0c7224 */ /* 0x000fd400078e00ff */
[----:B------:R-:W-:Y:S05]  /*99c0*/  @!P0 BRA `(.L_x_290) ;  /* 0x0000000c00bc8947 */ /* 0x000fea0003800000 */
[----:B------:R-:W0:Y:S01]  /*99d0*/  LDC R0, c[0x0][0x28c] ;  /* 0x0000a300ff007b82 */ /* 0x000e220000000800 */
[----:B------:R-:W-:Y:S01]  /*99e0*/  ULDC UR21, c[0x0][0x658] ;  /* 0x0001960000157ab9 */ /* 0x000fe20000000800 */
[----:B------:R-:W-:Y:S01]  /*99f0*/  UMOV UR5, 0xffffffff ;  /* 0xffffffff00057882 */ /* 0x000fe20000000000 */
[----:B------:R-:W-:Y:S01]  /*9a00*/  ULDC UR4, c[0x0][0xc] ;  /* 0x0000030000047ab9 */ /* 0x000fe20000000800 */
[----:B------:R-:W-:Y:S01]  /*9a10*/  USHF.L.U32 UR29, UR5, UR21, URZ ;  /* 0x00000015051d7299 */ /* 0x000fe2000800063f */
[C---:B------:R-:W-:Y:S01]  /*9a20*/  LOP3.LUT P2, RZ, R18.reuse, 0x7f, RZ, 0xc0, !PT ;  /* 0x0000007f12ff7812 */ /* 0x040fe2000784c0ff */
[----:B------:R-:W-:Y:S01]  /*9a30*/  UMOV UR6, 0x1 ;  /* 0x0000000100067882 */ /* 0x000fe20000000000 */
[----:B------:R-:W-:Y:S01]  /*9a40*/  ULDC UR5, c[0x0][0x10] ;  /* 0x0000040000057ab9 */ /* 0x000fe20000000800 */
[----:B------:R-:W-:Y:S01]  /*9a50*/  LOP3.LUT P0, RZ, R18, 0x1f, RZ, 0xc0, !PT ;  /* 0x0000001f12ff7812 */ /* 0x000fe2000780c0ff */
[----:B------:R-:W-:Y:S01]  /*9a60*/  UIMAD.WIDE.U32 UR4, UR4, UR5, URZ ;  /* 0x00000005040472a5 */ /* 0x000fe2000f8e003f */
[----:B------:R-:W-:Y:S01]  /*9a70*/  BSSY B0, `(.L_x_290) ;  /* 0x00000e4000007945 */ /* 0x000fe20003800000 */
[----:B------:R-:W-:Y:S01]  /*9a80*/  USHF.L.U32 UR21, UR6, UR21, URZ ;  /* 0x0000001506157299 */ /* 0x000fe2000800063f */
[----:B------:R-:W-:Y:S01]  /*9a90*/  IMAD.MOV.U32 R13, RZ, RZ, 0x1 ;  /* 0x00000001ff0d7424 */ /* 0x000fe200078e00ff */
[----:B------:R-:W-:Y:S01]  /*9aa0*/  LOP3.LUT R11, R19, 0x2, RZ, 0xfc, !PT ;  /* 0x00000002130b7812 */ /* 0x000fe200078efcff */
[----:B------:R-:W-:Y:S01]  /*9ab0*/  ULDC UR6, c[0x0][0x14] ;  /* 0x0000050000067ab9 */ /* 0x000fe20000000800 */
[----:B------:R-:W-:Y:S01]  /*9ac0*/  PLOP3.LUT P0, PT, P0, P2, PT, 0x8a, 0x0 ;  /* 0x000000000000781c */ /* 0x000fe20000705172 */
[----:B------:R-:W-:Y:S01]  /*9ad0*/  UIMAD.WIDE.U32 UR14, UR4, UR6, URZ ;  /* 0x00000006040e72a5 */ /* 0x000fe2000f8e003f */
[----:B------:R-:W-:Y:S01]  /*9ae0*/  IMAD.MOV.U32 R12, RZ, RZ, RZ ;  /* 0x000000ffff0c7224 */ /* 0x000fe200078e00ff */
[----:B------:R-:W-:Y:S01]  /*9af0*/  UIMAD UR37, UR5, UR6, URZ ;  /* 0x00000006052572a4 */ /* 0x000fe2000f8e023f */
[----:B------:R-:W-:Y:S01]  /*9b00*/  ULDC UR13, c[0x0][0x600] ;  /* 0x00018000000d7ab9 */ /* 0x000fe20000000800 */
[----:B------:R-:W-:-:S02]  /*9b10*/  ULOP3.LUT UR29, URZ, UR29, URZ, 0x33, !UPT ;  /* 0x0000001d3f1d7292 */ /* 0x000fc4000f8e333f */
[----:B------:R-:W-:Y:S01]  /*9b20*/  UIADD3 UR13, UR13, -0x1, URZ ;  /* 0xffffffff0d0d7890 */ /* 0x000fe2000fffe03f */
[----:B0-----:R-:W-:Y:S01]  /*9b30*/  VIADD R0, R0, 0x7f ;  /* 0x0000007f00007836 */ /* 0x001fe20000000000 */
[----:B------:R-:W-:Y:S01]  /*9b40*/  UIADD3 UR37, UR15, UR37, URZ ;  /* 0x000000250f257290 */ /* 0x000fe2000fffe03f */
[----:B------:R-:W-:-:S03]  /*9b50*/  ULDC.64 UR22, c[0x0][0x198] ;  /* 0x0000660000167ab9 */ /* 0x000fc60000000a00 */
[----:B------:R-:W-:-:S04]  /*9b60*/  SHF.R.S32.HI R3, RZ, 0x1f, R0 ;  /* 0x0000001fff037819 */ /* 0x000fc80000011400 */
[----:B------:R-:W-:Y:S01]  /*9b70*/  LEA.HI R3, R3, R0, RZ, 0x7 ;  /* 0x0000000003037211 */ /* 0x000fe200078f38ff */
[----:B------:R-:W-:-:S03]  /*9b80*/  IMAD.MOV.U32 R0, RZ, RZ, 0x1 ;  /* 0x00000001ff007424 */ /* 0x000fc600078e00ff */
[----:B------:R-:W-:-:S05]  /*9b90*/  SHF.R.S32.HI R3, RZ, 0x7, R3 ;  /* 0x00000007ff037819 */ /* 0x000fca0000011403 */
[----:B------:R-:W-:-:S07]  /*9ba0*/  VIADD R10, R3, 0x1 ;  /* 0x00000001030a7836 */ /* 0x000fce0000000000 */
.L_x_302:
[----:B------:R-:W-:-:S03]  /*9bb0*/  UMOV UR4, 0xffffffff ;  /* 0xffffffff00047882 */ /* 0x000fc60000000000 */
[----:B------:R-:W-:Y:S05]  /*9bc0*/  BRA.DIV UR4, `(.L_x_291) ;  /* 0x00000012044c7947 */ /* 0x000fea000b800000 */
[----:B------:R-:W-:-:S13]  /*9bd0*/  ELECT P6, URZ, PT ;  /* 0x00000000003f782f */ /* 0x000fda00038c0000 */
.L_x_314:
[----:B------:R-:W0:Y:S01]  /*9be0*/  LDC R4, c[0x0][0x28c] ;  /* 0x0000a300ff047b82 */ /* 0x000e220000000800 */
[----:B------:R-:W-:Y:S01]  /*9bf0*/  BSSY B1, `(.L_x_292) ;  /* 0x000005a000017945 */ /* 0x000fe20003800000 */
[----:B0-----:R-:W-:-:S13]  /*9c00*/  ISETP.LT.OR P6, PT, R4, 0x1, !P6 ;  /* 0x000000010400780c */ /* 0x001fda00077c1670 */
[----:B------:R-:W-:Y:S05]  /*9c10*/  @P6 BRA `(.L_x_293) ;  /* 0x00000004005c6947 */ /* 0x000fea0003800000 */
[----:B------:R-:W-:Y:S02]  /*9c20*/  IMAD.SHL.U32 R15, R7, 0x80, RZ ;  /* 0x00000080070f7824 */ /* 0x000fe400078e00ff */
[----:B------:R-:W-:Y:S02]  /*9c30*/  IMAD.SHL.U32 R18, R9, 0x100, RZ ;  /* 0x0000010009127824 */ /* 0x000fe400078e00ff */
[----:B------:R-:W-:Y:S02]  /*9c40*/  IMAD.MOV.U32 R20, RZ, RZ, RZ ;  /* 0x000000ffff147224 */ /* 0x000fe400078e00ff */
[----:B------:R-:W-:Y:S02]  /*9c50*/  IMAD.MOV.U32 R4, RZ, RZ, R10 ;  /* 0x000000ffff047224 */ /* 0x000fe400078e000a */
[----:B------:R-:W-:Y:S02]  /*9c60*/  IMAD.MOV.U32 R5, RZ, RZ, R0 ;  /* 0x000000ffff057224 */ /* 0x000fe400078e0000 */
[----:B------:R-:W-:-:S07]  /*9c70*/  IMAD.MOV.U32 R6, RZ, RZ, R12 ;  /* 0x000000ffff067224 */ /* 0x000fce00078e000c */
.L_x_297:
[----:B------:R-:W0:Y:S01]  /*9c80*/  S2R R14, SR_CgaCtaId ;  /* 0x00000000000e7919 */ /* 0x000e220000008800 */
[----:B------:R-:W-:Y:S01]  /*9c90*/  MOV R7, 0x400 ;  /* 0x0000040000077802 */ /* 0x000fe20000000f00 */
[----:B------:R-:W1:Y:S03]  /*9ca0*/  @!P2 LDC R9, c[0x0][0x500] ;  /* 0x00014000ff09ab82 */ /* 0x000e660000000800 */
[----:B0-----:R-:W-:Y:S02]  /*9cb0*/  LEA R21, R14, R7, 0x18 ;  /* 0x000000070e157211 */ /* 0x001fe400078ec0ff */
[----:B------:R-:W-:-:S03]  /*9cc0*/  SHF.L.U32 R7, R5, 0x1f, RZ ;  /* 0x0000001f05077819 */ /* 0x000fc600000006ff */
[----:B------:R-:W-:-:S04]  /*9cd0*/  IMAD R14, R6, 0x8, R21 ;  /* 0x00000008060e7824 */ /* 0x000fc800078e0215 */
[----:B------:R-:W0:Y:S02]  /*9ce0*/  SYNCS.PHASECHK.TRANS64.TRYWAIT P1, [R14+URZ+0x28], R7 ;  /* 0x000028070e0075a7 */ /* 0x000e24000802017f */
[----:B01----:R-:W-:Y:S05]  /*9cf0*/  @!P1 BRA `(.L_x_294) ;  /* 0x0000001000209947 */ /* 0x003fea0003800000 */
.L_x_315:
[----:B0-----:R-:W-:Y:S01]  /*9d00*/  PRMT R7, R11, 0x9910, RZ ;  /* 0x000099100b077816 */ /* 0x001fe200000000ff */
[----:B------:R0:W-:Y:S03]  /*9d10*/  @!P2 SYNCS.ARRIVE.TRANS64 RZ, [R14+URZ], R9 ;  /* 0x000000090effa9a7 */ /* 0x0001e6000800003f */
[----:B------:R-:W-:-:S13]  /*9d20*/  ISETP.NE.AND P1, PT, R7, 0x2, PT ;  /* 0x000000020700780c */ /* 0x000fda0003f25270 */
[----:B0-----:R-:W-:Y:S05]  /*9d30*/  @P1 BRA `(.L_x_295) ;  /* 0x0000000000041947 */ /* 0x001fea0003800000 */
[----:B------:R-:W-:Y:S01]  /*9d40*/  BPT.TRAP 0x1 ;  /* 0x000000040000795c */ /* 0x000fe20000300000 */
.L_x_295:
[----:B------:R-:W-:Y:S05]  /*9d50*/  @P0 BRA `(.L_x_296) ;  /* 0x0000000000040947 */ /* 0x000fea0003800000 */
[----:B------:R-:W-:Y:S01]  /*9d60*/  BPT.TRAP 0x1 ;  /* 0x000000040000795c */ /* 0x000fe20000300000 */
.L_x_296:
[----:B------:R-:W-:Y:S01]  /*9d70*/  R2UR UR56, R21 ;  /* 0x00000000153872ca */ /* 0x000fe200000e0000 */
[----:B------:R-:W-:Y:S01]  /*9d80*/  IMAD R21, R6, 0x10000, R21 ;  /* 0x0001000006157824 */ /* 0x000fe200078e0215 */
[----:B------:R-:W-:Y:S01]  /*9d90*/  R2UR UR10, R20 ;  /* 0x00000000140a72ca */ /* 0x000fe200000e0000 */
[----:B------:R-:W-:Y:S01]  /*9da0*/  UIADD3 UR30, UP0, UR22, 0xf0, URZ ;  /* 0x000000f0161e7890 */ /* 0x000fe2000ff1e03f */
[----:B------:R-:W-:Y:S01]  /*9db0*/  R2UR UR16, R6 ;  /* 0x00000000061072ca */ /* 0x000fe200000e0000 */
[----:B------:R-:W-:Y:S01]  /*9dc0*/  VIADD R4, R4, 0xffffffff ;  /* 0xffffffff04047836 */ /* 0x000fe20000000000 */
[----:B------:R-:W-:Y:S01]  /*9dd0*/  R2UR UR32, R21 ;  /* 0x00000000152072ca */ /* 0x000fe200000e0000 */
[----:B------:R-:W-:Y:S01]  /*9de0*/  UIADD3.X UR31, URZ, UR23, URZ, UP0, !UPT ;  /* 0x000000173f1f7290 */ /* 0x000fe200087fe43f */
[----:B------:R-:W-:Y:S01]  /*9df0*/  R2UR UR9, R14 ;  /* 0x000000000e0972ca */ /* 0x000fe200000e0000 */
[----:B------:R-:W-:Y:S01]  /*9e00*/  UIADD3 UR6, UP1, UR22, 0x1f0, URZ ;  /* 0x000001f016067890 */ /* 0x000fe2000ff3e03f */
[----:B------:R-:W-:Y:S01]  /*9e10*/  R2UR UR11, R15 ;  /* 0x000000000f0b72ca */ /* 0x000fe200000e0000 */
[----:B------:R-:W-:Y:S01]  /*9e20*/  UMOV UR4, 0x0 ;  /* 0x0000000000047882 */ /* 0x000fe20000000000 */
[----:B------:R-:W-:Y:S01]  /*9e30*/  R2UR UR12, R8 ;  /* 0x00000000080c72ca */ /* 0x000fe200000e0000 */
[----:B------:R-:W-:Y:S01]  /*9e40*/  UIADD3 UR56, UR56, 0x50100, URZ ;  /* 0x0005010038387890 */ /* 0x000fe2000fffe03f */
[----:B------:R-:W-:Y:S01]  /*9e50*/  R2UR UR59, R18 ;  /* 0x00000000123b72ca */ /* 0x000fe200000e0000 */
[----:B------:R-:W-:Y:S01]  /*9e60*/  UIADD3 UR50, UR10, 0x20, URZ ;  /* 0x000000200a327890 */ /* 0x000fe2000fffe03f */
[----:B------:R-:W-:Y:S01]  /*9e70*/  ISETP.GT.AND P3, PT, R4, 0x1, PT ;  /* 0x000000010400780c */ /* 0x000fe20003f64270 */
[----:B------:R-:W-:Y:S01]  /*9e80*/  ULEA UR56, UR16, UR56, 0x11 ;  /* 0x0000003810387291 */ /* 0x000fe2000f8e883f */
[----:B------:R-:W-:Y:S01]  /*9e90*/  VIADD R6, R6, 0x1 ;  /* 0x0000000106067836 */ /* 0x000fe20000000000 */
[----:B------:R-:W-:Y:S01]  /*9ea0*/  UIADD3 UR8, UR32, 0x100, URZ ;  /* 0x0000010020087890 */ /* 0x000fe2000fffe03f */
[----:B------:R-:W-:Y:S01]  /*9eb0*/  VIADD R20, R20, 0x80 ;  /* 0x0000008014147836 */ /* 0x000fe20000000000 */
[----:B------:R-:W-:-:S02]  /*9ec0*/  UIADD3 UR48, UR32, 0x4100, URZ ;  /* 0x0000410020307890 */ /* 0x000fc4000fffe03f */
[----:B------:R-:W-:Y:S01]  /*9ed0*/  UIADD3 UR42, UR10, 0x40, URZ ;  /* 0x000000400a2a7890 */ /* 0x000fe2000fffe03f */
[C---:B------:R-:W-:Y:S01]  /*9ee0*/  ISETP.NE.AND P1, PT, R6.reuse, 0x5, PT ;  /* 0x000000050600780c */ /* 0x040fe20003f25270 */
[----:B------:R-:W-:Y:S02]  /*9ef0*/  UIADD3 UR40, UR32, 0x8100, URZ ;  /* 0x0000810020287890 */ /* 0x000fe4000fffe03f */
[----:B------:R-:W-:Y:S01]  /*9f00*/  UIADD3 UR34, UR10, 0x60, URZ ;  /* 0x000000600a227890 */ /* 0x000fe2000fffe03f */
[----:B------:R-:W-:Y:S01]  /*9f10*/  SEL R14, RZ, 0x1, P1 ;  /* 0x00000001ff0e7807 */ /* 0x000fe20000800000 */
[----:B------:R-:W-:Y:S01]  /*9f20*/  UIADD3 UR32, UR32, 0xc100, URZ ;  /* 0x0000c10020207890 */ /* 0x000fe2000fffe03f */
[----:B------:R-:W-:Y:S01]  /*9f30*/  SEL R6, R6, RZ, P1 ;  /* 0x000000ff06067207 */ /* 0x000fe20000800000 */
[----:B------:R-:W-:Y:S01]  /*9f40*/  UMOV UR5, 0x10000000 ;  /* 0x1000000000057882 */ /* 0x000fe20000000000 */
[----:B------:R-:W-:Y:S01]  /*9f50*/  UIADD3.X UR7, URZ, UR23, URZ, UP1, !UPT ;  /* 0x000000173f077290 */ /* 0x000fe20008ffe43f */
[----:B------:R0:W-:Y:S01]  /*9f60*/  UTMALDG.3D [UR8], [UR30], desc[UR4] ;  /* 0x000004081e0075b4 */ /* 0x0001e20008011000 */
[----:B------:R-:W-:Y:S01]  /*9f70*/  UIADD3 UR24, UR56, 0x8000, URZ ;  /* 0x0000800038187890 */ /* 0x000fe2000fffe03f */
[----:B------:R-:W-:Y:S01]  /*9f80*/  LOP3.LUT R5, R5, R14, RZ, 0x3c, !PT ;  /* 0x0000000e05057212 */ /* 0x000fe200078e3cff */
[----:B------:R-:W-:Y:S01]  /*9f90*/  UIADD3 UR16, UR56, 0x10000, URZ ;  /* 0x0001000038107890 */ /* 0x000fe2000fffe03f */
[----:B------:R-:W-:Y:S01]  /*9fa0*/  UMOV UR49, UR9 ;  /* 0x0000000900317c82 */ /* 0x000fe20008000000 */
        /* <DEDUP_REMOVED lines=8> */
[----:B------:R1:W-:Y:S01]  /*a030*/  UTMALDG.3D [UR48], [UR30], desc[UR4] ;  /* 0x000004301e0075b4 */ /* 0x0003e20008011000 */
        /* <DEDUP_REMOVED lines=9> */
[----:B0-----:R-:W-:Y:S01]  /*a0d0*/  UIADD3 UR8, UR56, 0x18000, URZ ;  /* 0x0001800038087890 */ /* 0x001fe2000fffe03f */
[----:B------:R-:W-:Y:S01]  /*a0e0*/  UMOV UR19, UR59 ;  /* 0x0000003b00137c82 */ /* 0x000fe20008000000 */
[----:B------:R-:W-:Y:S01]  /*a0f0*/  UMOV UR20, UR12 ;  /* 0x0000000c00147c82 */ /* 0x000fe20008000000 */
[----:B------:R-:W-:Y:S01]  /*a100*/  UMOV UR18, UR42 ;  /* 0x0000002a00127c82 */ /* 0x000fe20008000000 */
[----:B------:R-:W-:Y:S01]  /*a110*/  UMOV UR11, UR59 ;  /* 0x0000003b000b7c82 */ /* 0x000fe20008000000 */
[----:B------:R1:W-:Y:S01]  /*a120*/  UTMALDG.3D [UR32], [UR30], desc[UR4] ;  /* 0x000004201e0075b4 */ /* 0x0003e20008011000 */
[----:B------:R-:W-:Y:S01]  /*a130*/  UMOV UR10, UR34 ;  /* 0x00000022000a7c82 */ /* 0x000fe20008000000 */
[----:B------:R1:W-:Y:S01]  /*a140*/  UTMALDG.3D [UR56], [UR6], desc[UR4] ;  /* 0x00000438060075b4 */ /* 0x0003e20008011000 */
[----:B------:R1:W-:Y:S01]  /*a150*/  UTMALDG.3D [UR24], [UR6], desc[UR4] ;  /* 0x00000418060075b4 */ /* 0x0003e20008011000 */
[----:B------:R1:W-:Y:S01]  /*a160*/  UTMALDG.3D [UR16], [UR6], desc[UR4] ;  /* 0x00000410060075b4 */ /* 0x0003e20008011000 */
[----:B------:R1:W-:Y:S02]  /*a170*/  UTMALDG.3D [UR8], [UR6], desc[UR4] ;  /* 0x00000408060075b4 */ /* 0x0003e40008011000 */
[----:B-1----:R-:W-:Y:S05]  /*a180*/  @P3 BRA `(.L_x_297) ;  /* 0xfffffff800bc3947 */ /* 0x002fea000383ffff */
.L_x_293:
[----:B------:R-:W-:Y:S05]  /*a190*/  BSYNC B1 ;  /* 0x0000000000017941 */ /* 0x000fea0003800000 */
.L_x_292:
[----:B------:R-:W-:Y:S01]  /*a1a0*/  LOP3.LUT P3, RZ, R13, 0xff, RZ, 0xc0, !PT ;  /* 0x000000ff0dff7812 */ /* 0x000fe2000786c0ff */
[----:B------:R-:W-:Y:S01]  /*a1b0*/  IMAD.IADD R12, R3, 0x1, R12 ;  /* 0x00000001030c7824 */ /* 0x000fe200078e020c */
[----:B------:R-:W-:Y:S01]  /*a1c0*/  IADD3 R16, P4, R16, UR14, RZ ;  /* 0x0000000e10107c10 */ /* 0x000fe2000ff9e0ff */
[----:B------:R-:W-:Y:S01]  /*a1d0*/  ULDC.64 UR4, c[0x0][0x650] ;  /* 0x0001940000047ab9 */ /* 0x000fe20000000a00 */
[----:B------:R-:W-:Y:S01]  /*a1e0*/  BSSY B1, `(.L_x_298) ;  /* 0x000006a000017945 */ /* 0x000fe20003800000 */
[----:B------:R-:W-:Y:S01]  /*a1f0*/  IMAD.MOV.U32 R9, RZ, RZ, -0x1 ;  /* 0xffffffffff097424 */ /* 0x000fe200078e00ff */
[----:B------:R-:W-:Y:S01]  /*a200*/  ISETP.GT.U32.AND P1, PT, R12, 0x4, PT ;  /* 0x000000040c00780c */ /* 0x000fe20003f24070 */
[----:B------:R-:W-:Y:S01]  /*a210*/  IMAD.MOV.U32 R8, RZ, RZ, -0x1 ;  /* 0xffffffffff087424 */ /* 0x000fe200078e00ff */
[----:B------:R-:W-:Y:S02]  /*a220*/  IADD3.X R17, R17, UR37, RZ, P4, !PT ;  /* 0x0000002511117c10 */ /* 0x000fe4000a7fe4ff */
[----:B------:R-:W-:-:S02]  /*a230*/  ISETP.LT.U32.AND P1, PT, R3, 0x5, P1 ;  /* 0x000000050300780c */ /* 0x000fc40000f21070 */
[----:B------:R-:W-:Y:S01]  /*a240*/  PRMT R13, RZ, 0x7610, R13 ;  /* 0x00007610ff0d7816 */ /* 0x000fe2000000000d */
[----:B------:R-:W0:Y:S01]  /*a250*/  @P3 S2R R5, SR_CgaCtaId ;  /* 0x0000000000053919 */ /* 0x000e220000008800 */
[----:B------:R-:W-:-:S04]  /*a260*/  @P3 MOV R4, 0x400 ;  /* 0x0000040000043802 */ /* 0x000fc80000000f00 */
[----:B0-----:R-:W-:Y:S01]  /*a270*/  @P3 LEA R6, R5, R4, 0x18 ;  /* 0x0000000405063211 */ /* 0x001fe200078ec0ff */
[----:B------:R-:W-:-:S03]  /*a280*/  IMAD.WIDE.U32 R4, R12, -0x33333333, RZ ;  /* 0xcccccccd0c047825 */ /* 0x000fc600078e00ff */
[----:B------:R0:W-:Y:S01]  /*a290*/  @P3 SYNCS.ARRIVE.TRANS64.A1T0 RZ, [R6+URZ+0x68], RZ ;  /* 0x000068ff06ff39a7 */ /* 0x0001e2000810003f */
[----:B------:R-:W-:Y:S02]  /*a2a0*/  ISETP.GE.U32.AND P3, PT, R3, 0x5, PT ;  /* 0x000000050300780c */ /* 0x000fe40003f66070 */
[----:B------:R-:W-:Y:S02]  /*a2b0*/  SHF.R.U32.HI R7, RZ, 0x2, R5 ;  /* 0x00000002ff077819 */ /* 0x000fe40000011605 */
[----:B------:R-:W-:Y:S02]  /*a2c0*/  SEL R5, RZ, 0x1, !P1 ;  /* 0x00000001ff057807 */ /* 0x000fe40004800000 */
[----:B------:R-:W-:Y:S01]  /*a2d0*/  ISETP.GE.U32.AND P1, PT, R16, UR4, PT ;  /* 0x0000000410007c0c */ /* 0x000fe2000bf26070 */
[----:B------:R-:W-:Y:S01]  /*a2e0*/  IMAD R12, R7, -0x5, R12 ;  /* 0xfffffffb070c7824 */ /* 0x000fe200078e020c */
[----:B------:R-:W-:Y:S02]  /*a2f0*/  LOP3.LUT R0, R0, R5, RZ, 0x3c, !PT ;  /* 0x0000000500007212 */ /* 0x000fe400078e3cff */
[----:B------:R-:W-:-:S02]  /*a300*/  ISETP.GE.U32.AND.EX P1, PT, R17, UR5, PT, P1 ;  /* 0x0000000511007c0c */ /* 0x000fc4000bf26110 */
[----:B------:R-:W-:Y:S02]  /*a310*/  PRMT R4, RZ, 0x7610, R4 ;  /* 0x00007610ff047816 */ /* 0x000fe40000000004 */
[----:B------:R-:W-:Y:S01]  /*a320*/  @P3 LOP3.LUT R0, R0, 0x1, R7, 0x78, !PT ;  /* 0x0000000100003812 */ /* 0x000fe200078e7807 */
[----:B------:R-:W-:-:S08]  /*a330*/  IMAD.MOV.U32 R7, RZ, RZ, -0x1 ;  /* 0xffffffffff077424 */ /* 0x000fd000078e00ff */
[----:B0-----:R-:W-:Y:S05]  /*a340*/  @P1 BRA `(.L_x_299) ;  /* 0x00000004004c1947 */ /* 0x001fea0003800000 */
[----:B------:R-:W-:Y:S01]  /*a350*/  ULDC.64 UR4, c[0x0][0x628] ;  /* 0x00018a0000047ab9 */ /* 0x000fe20000000a00 */
[----:B------:R-:W0:Y:S01]  /*a360*/  S2R R15, SR_CTAID.X ;  /* 0x00000000000f7919 */ /* 0x000e220000002500 */
[----:B------:R-:W-:Y:S01]  /*a370*/  ISETP.NE.U32.AND P1, PT, RZ, UR4, PT ;  /* 0x00000004ff007c0c */ /* 0x000fe2000bf25070 */
[----:B------:R-:W-:Y:S01]  /*a380*/  ULDC UR7, c[0x0][0x630] ;  /* 0x00018c0000077ab9 */ /* 0x000fe20000000800 */
[----:B------:R-:W-:Y:S01]  /*a390*/  IMAD.MOV.U32 R4, RZ, RZ, R16 ;  /* 0x000000ffff047224 */ /* 0x000fe200078e0010 */
[----:B------:R-:W1:Y:S01]  /*a3a0*/  S2R R14, SR_CTAID.Y ;  /* 0x00000000000e7919 */ /* 0x000e620000002600 */
[----:B------:R-:W-:Y:S01]  /*a3b0*/  ISETP.NE.AND.EX P1, PT, RZ, UR5, PT, P1 ;  /* 0x00000005ff007c0c */ /* 0x000fe2000bf25310 */
[----:B------:R-:W-:-:S12]  /*a3c0*/  IMAD.MOV.U32 R5, RZ, RZ, R17 ;  /* 0x000000ffff057224 */ /* 0x000fd800078e0011 */
[----:B------:R-:W-:Y:S05]  /*a3d0*/  @!P1 BRA `(.L_x_300) ;  /* 0x0000000000289947 */ /* 0x000fea0003800000 */
[----:B------:R-:W-:Y:S02]  /*a3e0*/  ULDC UR6, c[0x0][0x634] ;  /* 0x00018d0000067ab9 */ /* 0x000fe40000000800 */
[----:B------:R-:W-:-:S05]  /*a3f0*/  IADD3 R9, P1, R16, UR6, RZ ;  /* 0x0000000610097c10 */ /* 0x000fca000ff3e0ff */
[----:B------:R-:W-:-:S04]  /*a400*/  IMAD.X R21, RZ, RZ, R17, P1 ;  /* 0x000000ffff157224 */ /* 0x000fc800008e0611 */
[----:B------:R-:W-:-:S04]  /*a410*/  IMAD.WIDE.U32 R6, R21, UR4, RZ ;  /* 0x0000000415067c25 */ /* 0x000fc8000f8e00ff */
[----:B------:R-:W-:-:S04]  /*a420*/  IMAD.WIDE.U32 R6, P1, R9, UR5, R6 ;  /* 0x0000000509067c25 */ /* 0x000fc8000f820006 */
[----:B------:R-:W-:-:S04]  /*a430*/  IMAD.WIDE.U32 R8, R9, UR4, RZ ;  /* 0x0000000409087c25 */ /* 0x000fc8000f8e00ff */
[----:B------:R-:W-:Y:S01]  /*a440*/  IMAD.X R5, RZ, RZ, RZ, P1 ;  /* 0x000000ffff057224 */ /* 0x000fe200008e06ff */
[----:B------:R-:W-:Y:S01]  /*a450*/  IADD3 RZ, P1, R9, R6, RZ ;  /* 0x0000000609ff7210 */ /* 0x000fe20007f3e0ff */
[----:B------:R-:W-:-:S04]  /*a460*/  IMAD.MOV.U32 R4, RZ, RZ, R7 ;  /* 0x000000ffff047224 */ /* 0x000fc800078e0007 */
[----:B------:R-:W-:-:S08]  /*a470*/  IMAD.WIDE.U32.X R4, R21, UR5, R4, P1 ;  /* 0x0000000515047c25 */ /* 0x000fd000088e0404 */
.L_x_300:
[--C-:B------:R-:W-:Y:S01]  /*a480*/  SHF.R.U64 R8, R4, UR7, R5.reuse ;  /* 0x0000000704087c19 */ /* 0x100fe20008001205 */
[----:B------:R-:W-:Y:S01]  /*a490*/  ULDC.64 UR4, c[0x0][0x620] ;  /* 0x0001880000047ab9 */ /* 0x000fe20000000a00 */
[----:B------:R-:W-:Y:S01]  /*a4a0*/  SHF.R.U32.HI R4, RZ, UR7, R5 ;  /* 0x00000007ff047c19 */ /* 0x000fe20008011605 */
[----:B------:R-:W2:Y:S01]  /*a4b0*/  LDC R24, c[0x0][0x144] ;  /* 0x00005100ff187b82 */ /* 0x000ea20000000800 */
[----:B------:R-:W-:Y:S01]  /*a4c0*/  IADD3 R7, P1, RZ, -R8, RZ ;  /* 0x80000008ff077210 */ /* 0x000fe20007f3e0ff */
[----:B------:R-:W-:Y:S01]  /*a4d0*/  ULDC.64 UR8, c[0x0][0x640] ;  /* 0x0001900000087ab9 */ /* 0x000fe20000000a00 */
[----:B0-----:R-:W-:Y:S01]  /*a4e0*/  I2FP.F32.U32 R9, R15 ;  /* 0x0000000f00097245 */ /* 0x001fe20000201000 */
[----:B------:R-:W-:Y:S02]  /*a4f0*/  ULDC UR6, c[0x0][0x608] ;  /* 0x0001820000067ab9 */ /* 0x000fe40000000800 */
[----:B------:R-:W-:Y:S01]  /*a500*/  IMAD.X R4, RZ, RZ, ~R4, P1 ;  /* 0x000000ffff047224 */ /* 0x000fe200008e0e04 */
[----:B------:R-:W-:Y:S01]  /*a510*/  ISETP.NE.U32.AND P1, PT, RZ, UR8, PT ;  /* 0x00000008ff007c0c */ /* 0x000fe2000bf25070 */
[----:B------:R-:W0:Y:S02]  /*a520*/  LDC R21, c[0x0][0x148] ;  /* 0x00005200ff157b82 */ /* 0x000e240000000800 */
[----:B------:R-:W-:Y:S01]  /*a530*/  IMAD R6, R4, UR4, RZ ;  /* 0x0000000404067c24 */ /* 0x000fe2000f8e02ff */
[----:B------:R-:W-:Y:S01]  /*a540*/  ISETP.NE.AND.EX P1, PT, RZ, UR9, PT, P1 ;  /* 0x00000009ff007c0c */ /* 0x000fe2000bf25310 */
[----:B------:R-:W-:Y:S01]  /*a550*/  IMAD.WIDE.U32 R4, R7, UR4, R16 ;  /* 0x0000000407047c25 */ /* 0x000fe2000f8e0010 */
[----:B------:R-:W-:-:S03]  /*a560*/  ULDC UR4, c[0x0][0x150] ;  /* 0x0000540000047ab9 */ /* 0x000fc60000000800 */
[----:B------:R-:W-:Y:S02]  /*a570*/  IMAD R7, R7, UR5, R6 ;  /* 0x0000000507077c24 */ /* 0x000fe4000f8e0206 */
[----:B------:R-:W-:Y:S01]  /*a580*/  FMUL R6, R9, UR4 ;  /* 0x0000000409067c20 */ /* 0x000fe20008400000 */
[----:B------:R-:W-:Y:S01]  /*a590*/  ULDC UR4, c[0x0][0x618] ;  /* 0x0001860000047ab9 */ /* 0x000fe20000000800 */
[----:B------:R-:W-:Y:S01]  /*a5a0*/  ULDC UR5, c[0x0][0x154] ;  /* 0x0000550000057ab9 */ /* 0x000fe20000000800 */
[----:B------:R-:W-:-:S03]  /*a5b0*/  IMAD.IADD R5, R5, 0x1, R7 ;  /* 0x0000000105057824 */ /* 0x000fc600078e0207 */
[----:B------:R-:W3:Y:S02]  /*a5c0*/  F2I.U32.TRUNC.NTZ R6, R6 ;  /* 0x0000000600067305 */ /* 0x000ee4000020f000 */
[----:B------:R-:W-:Y:S02]  /*a5d0*/  SHF.R.U64 R9, R4, UR4, R5 ;  /* 0x0000000404097c19 */ /* 0x000fe40008001205 */
[----:B-1----:R-:W-:-:S05]  /*a5e0*/  I2FP.F32.U32 R4, R14 ;  /* 0x0000000e00047245 */ /* 0x002fca0000201000 */
[----:B------:R-:W-:Y:S01]  /*a5f0*/  FMUL R22, R4, UR5 ;  /* 0x0000000504167c20 */ /* 0x000fe20008400000 */
[----:B------:R-:W-:Y:S01]  /*a600*/  SHF.R.U32.HI R4, RZ, UR4, R5 ;  /* 0x00000004ff047c19 */ /* 0x000fe20008011605 */
[----:B------:R-:W-:-:S03]  /*a610*/  ULDC UR4, c[0x0][0x658] ;  /* 0x0001960000047ab9 */ /* 0x000fc60000000800 */
[--C-:B------:R-:W-:Y:S01]  /*a620*/  SHF.R.U64 R20, R9, UR6, R4.reuse ;  /* 0x0000000609147c19 */ /* 0x100fe20008001204 */
[----:B------:R-:W1:Y:S01]  /*a630*/  F2I.U32.TRUNC.NTZ R22, R22 ;  /* 0x0000001600167305 */ /* 0x000e62000020f000 */
[----:B------:R-:W-:Y:S01]  /*a640*/  SHF.R.U32.HI R5, RZ, UR6, R4 ;  /* 0x00000006ff057c19 */ /* 0x000fe20008011604 */
[----:B---3--:R-:W-:-:S03]  /*a650*/  IMAD.MOV R6, RZ, RZ, -R6 ;  /* 0x000000ffff067224 */ /* 0x008fc600078e0a06 */
[----:B------:R-:W-:Y:S01]  /*a660*/  SHF.R.U64 R18, R20, UR4, R5 ;  /* 0x0000000414127c19 */ /* 0x000fe20008001205 */
[----:B--2---:R-:W-:Y:S01]  /*a670*/  IMAD R15, R24, R6, R15 ;  /* 0x00000006180f7224 */ /* 0x004fe200078e020f */
[----:B------:R-:W-:-:S03]  /*a680*/  SHF.R.U32.HI R23, RZ, UR4, R5 ;  /* 0x00000004ff177c19 */ /* 0x000fc60008011605 */
[----:B------:R-:W-:Y:S02]  /*a690*/  IMAD.MOV.U32 R4, RZ, RZ, R18 ;  /* 0x000000ffff047224 */ /* 0x000fe400078e0012 */
[----:B------:R-:W-:Y:S01]  /*a6a0*/  IMAD.MOV.U32 R5, RZ, RZ, R23 ;  /* 0x000000ffff057224 */ /* 0x000fe200078e0017 */
[----:B-1----:R-:W-:Y:S06]  /*a6b0*/  @!P1 BRA `(.L_x_301) ;  /* 0x0000000000289947 */ /* 0x002fec0003800000 */
[----:B------:R-:W-:Y:S02]  /*a6c0*/  ULDC UR4, c[0x0][0x64c] ;  /* 0x0001930000047ab9 */ /* 0x000fe40000000800 */
[----:B------:R-:W-:-:S05]  /*a6d0*/  IADD3 R5, P1, R18, UR4, RZ ;  /* 0x0000000412057c10 */ /* 0x000fca000ff3e0ff */
[----:B------:R-:W-:-:S04]  /*a6e0*/  IMAD.X R23, RZ, RZ, R23, P1 ;  /* 0x000000ffff177224 */ /* 0x000fc800008e0617 */
[----:B------:R-:W-:-:S04]  /*a6f0*/  IMAD.WIDE.U32 R6, R23, UR8, RZ ;  /* 0x0000000817067c25 */ /* 0x000fc8000f8e00ff */
[----:B------:R-:W-:-:S04]  /*a700*/  IMAD.WIDE.U32 R6, P1, R5, UR9, R6 ;  /* 0x0000000905067c25 */ /* 0x000fc8000f820006 */
[----:B------:R-:W-:-:S04]  /*a710*/  IMAD.WIDE.U32 R4, R5, UR8, RZ ;  /* 0x0000000805047c25 */ /* 0x000fc8000f8e00ff */
[----:B------:R-:W-:Y:S01]  /*a720*/  IMAD.MOV.U32 R4, RZ, RZ, R7 ;  /* 0x000000ffff047224 */ /* 0x000fe200078e0007 */
[----:B------:R-:W-:Y:S01]  /*a730*/  IADD3 RZ, P3, R5, R6, RZ ;  /* 0x0000000605ff7210 */ /* 0x000fe20007f7e0ff */
[----:B------:R-:W-:-:S04]  /*a740*/  IMAD.X R5, RZ, RZ, RZ, P1 ;  /* 0x000000ffff057224 */ /* 0x000fc800008e06ff */
[----:B------:R-:W-:-:S08]  /*a750*/  IMAD.WIDE.U32.X R4, R23, UR9, R4, P3 ;  /* 0x0000000917047c25 */ /* 0x000fd000098e0404 */
.L_x_301:
[----:B------:R-:W-:Y:S01]  /*a760*/  ISETP.NE.AND P1, PT, R2, 0x1, PT ;  /* 0x000000010200780c */ /* 0x000fe20003f25270 */
[----:B------:R-:W-:Y:S01]  /*a770*/  ULDC UR4, c[0x0][0x648] ;  /* 0x0001920000047ab9 */ /* 0x000fe20000000800 */
[----:B------:R-:W-:Y:S01]  /*a780*/  LOP3.LUT R20, R20, UR29, RZ, 0xc0, !PT ;  /* 0x0000001d14147c12 */ /* 0x000fe2000f8ec0ff */
[----:B------:R-:W-:Y:S01]  /*a790*/  IMAD.MOV R22, RZ, RZ, -R22 ;  /* 0x000000ffff167224 */ /* 0x000fe200078e0a16 */
[----:B------:R-:W-:Y:S01]  /*a7a0*/  SHF.R.U64 R5, R4, UR4, R5 ;  /* 0x0000000404057c19 */ /* 0x000fe20008001205 */
[----:B------:R-:W-:Y:S01]  /*a7b0*/  ULDC UR4, c[0x0][0x638] ;  /* 0x00018e0000047ab9 */ /* 0x000fe20000000800 */
[----:B------:R-:W-:Y:S01]  /*a7c0*/  LOP3.LUT R9, R9, UR13, RZ, 0xc0, !PT ;  /* 0x0000000d09097c12 */ /* 0x000fe2000f8ec0ff */
[----:B------:R-:W-:Y:S01]  /*a7d0*/  ULDC UR5, c[0x0][0x610] ;  /* 0x0001840000057ab9 */ /* 0x000fe20000000800 */
[----:B------:R-:W-:Y:S02]  /*a7e0*/  IMAD.MOV.U32 R4, RZ, RZ, 0x1 ;  /* 0x00000001ff047424 */ /* 0x000fe400078e00ff */
[----:B------:R-:W-:-:S02]  /*a7f0*/  IMAD.MOV R7, RZ, RZ, -R5 ;  /* 0x000000ffff077224 */ /* 0x000fc400078e0a05 */
[----:B------:R-:W-:Y:S02]  /*a800*/  IMAD R20, R5, UR21, R20 ;  /* 0x0000001505147c24 */ /* 0x000fe4000f8e0214 */
[----:B0-----:R-:W-:Y:S02]  /*a810*/  @P1 IMAD R15, R21, R22, R14 ;  /* 0x00000016150f1224 */ /* 0x001fe400078e020e */
[----:B------:R-:W-:Y:S01]  /*a820*/  IMAD R18, R7, UR4, R18 ;  /* 0x0000000407127c24 */ /* 0x000fe2000f8e0212 */
[----:B------:R-:W-:Y:S01]  /*a830*/  ULDC UR4, c[0x0][0x600] ;  /* 0x0001800000047ab9 */ /* 0x000fe20000000800 */
[----:B------:R-:W-:Y:S02]  /*a840*/  IMAD R15, R20, UR5, R15 ;  /* 0x00000005140f7c24 */ /* 0x000fe4000f8e020f */
[----:B------:R-:W-:-:S05]  /*a850*/  IMAD R18, R18, UR4, R9 ;  /* 0x0000000412127c24 */ /* 0x000fca000f8e0209 */
[----:B------:R-:W-:Y:S02]  /*a860*/  SEL R9, R18, R15, !P1 ;  /* 0x0000000f12097207 */ /* 0x000fe40004800000 */
[----:B------:R-:W-:-:S07]  /*a870*/  SEL R7, R15, R18, !P1 ;  /* 0x000000120f077207 */ /* 0x000fce0004800000 */
.L_x_299:
[----:B------:R-:W-:Y:S05]  /*a880*/  BSYNC B1 ;  /* 0x0000000000017941 */ /* 0x000fea0003800000 */
.L_x_298:
[----:B------:R-:W-:-:S13]  /*a890*/  LOP3.LUT P1, RZ, R4, 0xff, RZ, 0xc0, !PT ;  /* 0x000000ff04ff7812 */ /* 0x000fda000782c0ff */
[----:B------:R-:W-:Y:S05]  /*a8a0*/  @P1 BRA `(.L_x_302) ;  /* 0xfffffff000c01947 */ /* 0x000fea000383ffff */
[----:B------:R-:W-:Y:S05]  /*a8b0*/  BSYNC B0 ;  /* 0x0000000000007941 */ /* 0x000fea0003800000 */
.L_x_290:
[----:B------:R-:W-:-:S03]  /*a8c0*/  UMOV UR4, 0xffffffff ;  /* 0xffffffff00047882 */ /* 0x000fc60000000000 */
[----:B------:R-:W-:Y:S05]  /*a8d0*/  BRA.DIV UR4, `(.L_x_303) ;  /* 0x00000006043c7947 */ /* 0x000fea000b800000 */
[----:B------:R-:W-:-:S13]  /*a8e0*/  ELECT P6, URZ, PT ;  /* 0x00000000003f782f */ /* 0x000fda00038c0000 */
.L_x_318:
[----:B------:R-:W-:Y:S04]  /*a8f0*/  BSSY B0, `(.L_x_304) ;  /* 0x0000034000007945 */ /* 0x000fe80003800000 */
[----:B------:R-:W-:Y:S05]  /*a900*/  @!P6 BRA `(.L_x_305) ;  /* 0x0000000000c8e947 */ /* 0x000fea0003800000 */
[----:B------:R-:W-:-:S04]  /*a910*/  LOP3.LUT R19, R19, 0x2, RZ, 0xfc, !PT ;  /* 0x0000000213137812 */ /* 0x000fc800078efcff */
[----:B------:R-:W-:-:S13]  /*a920*/  ISETP.NE.AND P0, PT, R19, 0x3, PT ;  /* 0x000000031300780c */ /* 0x000fda0003f05270 */
[----:B------:R-:W-:Y:S05]  /*a930*/  @!P0 BRA `(.L_x_306) ;  /* 0x0000000000048947 */ /* 0x000fea0003800000 */
[----:B------:R-:W-:Y:S01]  /*a940*/  BPT.TRAP 0x1 ;  /* 0x000000040000795c */ /* 0x000fe20000300000 */
.L_x_306:
[----:B------:R-:W0:Y:S01]  /*a950*/  S2R R3, SR_CgaCtaId ;  /* 0x0000000000037919 */ /* 0x000e220000008800 */
[----:B------:R-:W-:-:S04]  /*a960*/  MOV R2, 0x400 ;  /* 0x0000040000027802 */ /* 0x000fc80000000f00 */
[----:B0-----:R-:W-:Y:S02]  /*a970*/  LEA R3, R3, R2, 0x18 ;  /* 0x0000000203037211 */ /* 0x001fe400078ec0ff */
[----:B------:R-:W-:-:S03]  /*a980*/  SHF.L.U32 R2, R0, 0x1f, RZ ;  /* 0x0000001f00027819 */ /* 0x000fc600000006ff */
[----:B------:R-:W-:-:S04]  /*a990*/  VIADD R3, R3, 0x28 ;  /* 0x0000002803037836 */ /* 0x000fc80000000000 */
[C---:B------:R-:W-:Y:S02]  /*a9a0*/  IMAD R7, R12.reuse, 0x8, R3 ;  /* 0x000000080c077824 */ /* 0x040fe400078e0203 */
[----:B------:R-:W-:Y:S02]  /*a9b0*/  VIADD R12, R12, 0x1 ;  /* 0x000000010c0c7836 */ /* 0x000fe40000000000 */
[----:B------:R-:W0:Y:S03]  /*a9c0*/  SYNCS.PHASECHK.TRANS64.TRYWAIT P0, [R7+URZ], R2 ;  /* 0x00000002070075a7 */ /* 0x000e26000800017f */
[----:B------:R-:W-:-:S04]  /*a9d0*/  ISETP.NE.AND P1, PT, R12, 0x5, PT ;  /* 0x000000050c00780c */ /* 0x000fc80003f25270 */
[----:B------:R-:W-:Y:S02]  /*a9e0*/  SEL R5, RZ, 0x1, P1 ;  /* 0x00000001ff057807 */ /* 0x000fe40000800000 */
[----:B------:R-:W-:Y:S02]  /*a9f0*/  SEL R12, R12, RZ, P1 ;  /* 0x000000ff0c0c7207 */ /* 0x000fe40000800000 */
[----:B------:R-:W-:-:S03]  /*aa00*/  LOP3.LUT R5, R0, R5, RZ, 0x3c, !PT ;  /* 0x0000000500057212 */ /* 0x000fc600078e3cff */
[----:B------:R-:W-:Y:S01]  /*aa10*/  IMAD R9, R12, 0x8, R3 ;  /* 0x000000080c097824 */ /* 0x000fe200078e0203 */
[----:B------:R-:W-:Y:S01]  /*aa20*/  SHF.L.U32 R4, R5, 0x1f, RZ ;  /* 0x0000001f05047819 */ /* 0x000fe200000006ff */
[----:B0-----:R-:W-:Y:S06]  /*aa30*/  @!P0 BRA `(.L_x_307) ;  /* 0x0000000400048947 */ /* 0x001fec0003800000 */
.L_x_319:
[----:B------:R-:W1:Y:S01]  /*aa40*/  SYNCS.PHASECHK.TRANS64.TRYWAIT P0, [R9+URZ], R4 ;  /* 0x00000004090075a7 */ /* 0x000e62000800017f */
[----:B------:R-:W-:-:S05]  /*aa50*/  VIADD R0, R12, 0x1 ;  /* 0x000000010c007836 */ /* 0x000fca0000000000 */
[----:B------:R-:W-:-:S04]  /*aa60*/  ISETP.NE.AND P1, PT, R0, 0x5, PT ;  /* 0x000000050000780c */ /* 0x000fc80003f25270 */
[----:B0-----:R-:W-:Y:S02]  /*aa70*/  SEL R2, RZ, 0x1, P1 ;  /* 0x00000001ff027807 */ /* 0x001fe40000800000 */
[----:B------:R-:W-:Y:S02]  /*aa80*/  SEL R0, R0, RZ, P1 ;  /* 0x000000ff00007207 */ /* 0x000fe40000800000 */
[----:B------:R-:W-:-:S03]  /*aa90*/  LOP3.LUT R7, R5, R2, RZ, 0x3c, !PT ;  /* 0x0000000205077212 */ /* 0x000fc600078e3cff */
[----:B------:R-:W-:Y:S01]  /*aaa0*/  IMAD R6, R0, 0x8, R3 ;  /* 0x0000000800067824 */ /* 0x000fe200078e0203 */
[----:B------:R-:W-:Y:S01]  /*aab0*/  SHF.L.U32 R5, R7, 0x1f, RZ ;  /* 0x0000001f07057819 */ /* 0x000fe200000006ff */
[----:B-1----:R-:W-:Y:S06]  /*aac0*/  @!P0 BRA `(.L_x_308) ;  /* 0x0000000000f48947 */ /* 0x002fec0003800000 */
.L_x_320:
[----:B------:R-:W1:Y:S01]  /*aad0*/  SYNCS.PHASECHK.TRANS64.TRYWAIT P0, [R6+URZ], R5 ;  /* 0x00000005060075a7 */ /* 0x000e62000800017f */
[----:B------:R-:W-:-:S05]  /*aae0*/  VIADD R0, R0, 0x1 ;  /* 0x0000000100007836 */ /* 0x000fca0000000000 */
[----:B------:R-:W-:-:S04]  /*aaf0*/  ISETP.NE.AND P1, PT, R0, 0x5, PT ;  /* 0x000000050000780c */ /* 0x000fc80003f25270 */
[----:B------:R-:W-:Y:S02]  /*ab00*/  SEL R2, RZ, 0x1, P1 ;  /* 0x00000001ff027807 */ /* 0x000fe40000800000 */
[----:B------:R-:W-:Y:S02]  /*ab10*/  SEL R0, R0, RZ, P1 ;  /* 0x000000ff00007207 */ /* 0x000fe40000800000 */
[----:B------:R-:W-:-:S03]  /*ab20*/  LOP3.LUT R7, R7, R2, RZ, 0x3c, !PT ;  /* 0x0000000207077212 */ /* 0x000fc600078e3cff */
[----:B0-----:R-:W-:Y:S01]  /*ab30*/  IMAD R9, R0, 0x8, R3 ;  /* 0x0000000800097824 */ /* 0x001fe200078e0203 */
[----:B------:R-:W-:Y:S01]  /*ab40*/  SHF.L.U32 R4, R7, 0x1f, RZ ;  /* 0x0000001f07047819 */ /* 0x000fe200000006ff */
[----:B-1----:R-:W-:Y:S06]  /*ab50*/  @!P0 BRA `(.L_x_309) ;  /* 0x0000000000e48947 */ /* 0x002fec0003800000 */
.L_x_321:
[----:B------:R-:W1:Y:S01]  /*ab60*/  SYNCS.PHASECHK.TRANS64.TRYWAIT P0, [R9+URZ], R4 ;  /* 0x00000004090075a7 */ /* 0x000e62000800017f */
[----:B------:R-:W-:-:S05]  /*ab70*/  VIADD R0, R0, 0x1 ;  /* 0x0000000100007836 */ /* 0x000fca0000000000 */
[----:B------:R-:W-:-:S04]  /*ab80*/  ISETP.NE.AND P1, PT, R0, 0x5, PT ;  /* 0x000000050000780c */ /* 0x000fc80003f25270 */
[----:B------:R-:W-:Y:S02]  /*ab90*/  SEL R2, RZ, 0x1, P1 ;  /* 0x00000001ff027807 */ /* 0x000fe40000800000 */
[----:B------:R-:W-:Y:S02]  /*aba0*/  SEL R0, R0, RZ, P1 ;  /* 0x000000ff00007207 */ /* 0x000fe40000800000 */
[----:B------:R-:W-:Y:S01]  /*abb0*/  LOP3.LUT R2, R7, R2, RZ, 0x3c, !PT ;  /* 0x0000000207027212 */ /* 0x000fe200078e3cff */
[----:B-1----:R-:W-:Y:S06]  /*abc0*/  @!P0 BRA `(.L_x_310) ;  /* 0x0000000000dc8947 */ /* 0x002fec0003800000 */
.L_x_322:
[----:B------:R-:W-:Y:S01]  /*abd0*/  IMAD R3, R0, 0x8, R3 ;  /* 0x0000000800037824 */ /* 0x000fe200078e0203 */
[----:B------:R-:W-:-:S07]  /*abe0*/  SHF.L.U32 R0, R2, 0x1f, RZ ;  /* 0x0000001f02007819 */ /* 0x000fce00000006ff */
.L_x_311:
[----:B--2---:R2:W3:Y:S02]  /*abf0*/  SYNCS.PHASECHK.TRANS64.TRYWAIT P0, [R3+URZ], R0 ;  /* 0x00000000030075a7 */ /* 0x0044e4000800017f */
[----:B---3--:R-:W-:Y:S05]  /*ac00*/  @!P0 NANOSLEEP.SYNCS 0x989680 ;  /* 0x009896800000895d */ /* 0x008fea0003900000 */
[----:B------:R-:W3:Y:S02]  /*ac10*/  @!P0 SYNCS.PHASECHK.TRANS64 P0, [R3+URZ], R0 ;  /* 0x00000000030085a7 */ /* 0x000ee4000800007f */
[----:B---3--:R-:W-:Y:S05]  /*ac20*/  @!P0 BRA `(.L_x_311) ;  /* 0xfffffffc00f08947 */ /* 0x008fea000383ffff */
.L_x_305:
[----:B------:R-:W-:Y:S05]  /*ac30*/  BSYNC B0 ;  /* 0x0000000000007941 */ /* 0x000fea0003800000 */
.L_x_304:
[----:B------:R-:W-:Y:S05]  /*ac40*/  EXIT ;  /* 0x000000000000794d */ /* 0x000fea0003800000 */
.L_x_17:
[----:B---3--:R3:W4:Y:S02]  /*ac50*/  SYNCS.PHASECHK.TRANS64.TRYWAIT P1, [R3+URZ], R0 ;  /* 0x00000000030075a7 */ /* 0x008724000802017f */
[----:B----4-:R-:W-:Y:S05]  /*ac60*/  @!P1 NANOSLEEP.SYNCS 0x989680 ;  /* 0x009896800000995d */ /* 0x010fea0003900000 */
[----:B------:R-:W4:Y:S02]  /*ac70*/  @!P1 SYNCS.PHASECHK.TRANS64 P1, [R3+URZ], R0 ;  /* 0x00000000030095a7 */ /* 0x000f24000802007f */
[----:B----4-:R-:W-:Y:S05]  /*ac80*/  @!P1 BRA `(.L_x_17) ;  /* 0xfffffffc00f09947 */ /* 0x010fea000383ffff */
[----:B------:R-:W-:Y:S05]  /*ac90*/  BRA `(.L_x_16) ;  /* 0xffffff6400647947 */ /* 0x000fea000383ffff */
.L_x_22:
[----:B-1----:R-:W-:-:S04]  /*aca0*/  IMAD.U32 R4, RZ, RZ, UR9 ;  /* 0x00000009ff047e24 */ /* 0x002fc8000f8e00ff */
[----:B------:R1:W2:Y:S03]  /*acb0*/  SYNCS.PHASECHK.TRANS64.TRYWAIT P1, [R4+URZ], R3 ;  /* 0x00000003040075a7 */ /* 0x0002a6000802017f */
[----:B--2---:R-:W-:Y:S05]  /*acc0*/  @!P1 NANOSLEEP.SYNCS 0x989680 ;  /* 0x009896800000995d */ /* 0x004fea0003900000 */
[----:B------:R-:W2:Y:S02]  /*acd0*/  @!P1 SYNCS.PHASECHK.TRANS64 P1, [R4+URZ], R3 ;  /* 0x00000003040095a7 */ /* 0x000ea4000802007f */
[----:B--2---:R-:W-:Y:S05]  /*ace0*/  @!P1 BRA `(.L_x_22) ;  /* 0xfffffffc00ec9947 */ /* 0x004fea000383ffff */
[----:B------:R-:W-:Y:S05]  /*acf0*/  BRA `(.L_x_21) ;  /* 0xffffff6c00cc7947 */ /* 0x000fea000383ffff */
.L_x_291:
[----:B------:R-:W-:Y:S01]  /*ad00*/  BSSY B1, `(.L_x_312) ;  /* 0x0000006000017945 */ /* 0x000fe20003800000 */
[----:B------:R-:W-:-:S07]  /*ad10*/  IMAD.MOV.U32 R15, RZ, RZ, -0x1 ;  /* 0xffffffffff0f7424 */ /* 0x000fce00078e00ff */
[----:B------:R-:W-:Y:S05]  /*ad20*/  WARPSYNC.COLLECTIVE R15, `(.L_x_313) ;  /* 0x000000000f0c7348 */ /* 0x000fea0003c00000 */
[----:B------:R-:W-:Y:S02]  /*ad30*/  ELECT P6, UR62, PT ;  /* 0x00000000003e782f */ /* 0x000fe400038c0000 */
[----:B------:R-:W-:Y:S01]  /*ad40*/  MOV R14, UR62 ;  /* 0x0000003e000e7c02 */ /* 0x000fe20008000f00 */
[----:B------:R-:W-:Y:S10]  /*ad50*/  ENDCOLLECTIVE ;  /* 0x000000000000791b */ /* 0x000ff40003800000 */
.L_x_313:
[----:B------:R-:W-:Y:S05]  /*ad60*/  BSYNC B1 ;  /* 0x0000000000017941 */ /* 0x000fea0003800000 */
.L_x_312:
[----:B------:R-:W-:Y:S05]  /*ad70*/  BRA `(.L_x_314) ;  /* 0xffffffec00987947 */ /* 0x000fea000383ffff */
.L_x_294:
[----:B0-----:R0:W1:Y:S02]  /*ad80*/  SYNCS.PHASECHK.TRANS64.TRYWAIT P1, [R14+URZ+0x28], R7 ;  /* 0x000028070e0075a7 */ /* 0x001064000802017f */
[----:B-1----:R-:W-:Y:S05]  /*ad90*/  @!P1 NANOSLEEP.SYNCS 0x989680 ;  /* 0x009896800000995d */ /* 0x002fea0003900000 */
[----:B------:R-:W1:Y:S02]  /*ada0*/  @!P1 SYNCS.PHASECHK.TRANS64 P1, [R14+URZ+0x28], R7 ;  /* 0x000028070e0095a7 */ /* 0x000e64000802007f */
[----:B-1----:R-:W-:Y:S05]  /*adb0*/  @!P1 BRA `(.L_x_294) ;  /* 0xfffffffc00f09947 */ /* 0x002fea000383ffff */
[----:B------:R-:W-:Y:S05]  /*adc0*/  BRA `(.L_x_315) ;  /* 0xffffffec00cc7947 */ /* 0x000fea000383ffff */
.L_x_303:
[----:B------:R-:W-:Y:S01]  /*add0*/  BSSY B0, `(.L_x_316) ;  /* 0x0000006000007945 */ /* 0x000fe20003800000 */
[----:B------:R-:W-:-:S07]  /*ade0*/  IMAD.MOV.U32 R15, RZ, RZ, -0x1 ;  /* 0xffffffffff0f7424 */ /* 0x000fce00078e00ff */
[----:B------:R-:W-:Y:S05]  /*adf0*/  WARPSYNC.COLLECTIVE R15, `(.L_x_317) ;  /* 0x000000000f0c7348 */ /* 0x000fea0003c00000 */
[----:B------:R-:W-:Y:S02]  /*ae00*/  ELECT P6, UR62, PT ;  /* 0x00000000003e782f */ /* 0x000fe400038c0000 */
[----:B------:R-:W-:Y:S01]  /*ae10*/  MOV R14, UR62 ;  /* 0x0000003e000e7c02 */ /* 0x000fe20008000f00 */
[----:B------:R-:W-:Y:S10]  /*ae20*/  ENDCOLLECTIVE ;  /* 0x000000000000791b */ /* 0x000ff40003800000 */
.L_x_317:
[----:B------:R-:W-:Y:S05]  /*ae30*/  BSYNC B0 ;  /* 0x0000000000007941 */ /* 0x000fea0003800000 */
.L_x_316:
[----:B------:R-:W-:Y:S05]  /*ae40*/  BRA `(.L_x_318) ;  /* 0xfffffff800a87947 */ /* 0x000fea000383ffff */
.L_x_307:
[----:B0-----:R0:W1:Y:S02]  /*ae50*/  SYNCS.PHASECHK.TRANS64.TRYWAIT P0, [R7+URZ], R2 ;  /* 0x00000002070075a7 */ /* 0x001064000800017f */
[----:B-1----:R-:W-:Y:S05]  /*ae60*/  @!P0 NANOSLEEP.SYNCS 0x989680 ;  /* 0x009896800000895d */ /* 0x002fea0003900000 */
[----:B------:R-:W1:Y:S02]  /*ae70*/  @!P0 SYNCS.PHASECHK.TRANS64 P0, [R7+URZ], R2 ;  /* 0x00000002070085a7 */ /* 0x000e64000800007f */
[----:B-1----:R-:W-:Y:S05]  /*ae80*/  @!P0 BRA `(.L_x_307) ;  /* 0xfffffffc00f08947 */ /* 0x002fea000383ffff */
[----:B------:R-:W-:Y:S05]  /*ae90*/  BRA `(.L_x_319) ;  /* 0xfffffff800e87947 */ /* 0x000fea000383ffff */
.L_x_308:
[----:B0-----:R0:W1:Y:S02]  /*aea0*/  SYNCS.PHASECHK.TRANS64.TRYWAIT P0, [R9+URZ], R4 ;  /* 0x00000004090075a7 */ /* 0x001064000800017f */
[----:B-1----:R-:W-:Y:S05]  /*aeb0*/  @!P0 NANOSLEEP.SYNCS 0x989680 ;  /* 0x009896800000895d */ /* 0x002fea0003900000 */
[----:B------:R-:W1:Y:S02]  /*aec0*/  @!P0 SYNCS.PHASECHK.TRANS64 P0, [R9+URZ], R4 ;  /* 0x00000004090085a7 */ /* 0x000e64000800007f */
[----:B-1----:R-:W-:Y:S05]  /*aed0*/  @!P0 BRA `(.L_x_308) ;  /* 0xfffffffc00f08947 */ /* 0x002fea000383ffff */
[----:B------:R-:W-:Y:S05]  /*aee0*/  BRA `(.L_x_320) ;  /* 0xfffffff800f87947 */ /* 0x000fea000383ffff */
.L_x_309:
[----:B0-----:R0:W1:Y:S02]  /*aef0*/  SYNCS.PHASECHK.TRANS64.TRYWAIT P0, [R6+URZ], R5 ;  /* 0x00000005060075a7 */ /* 0x001064000800017f */
[----:B-1----:R-:W-:Y:S05]  /*af00*/  @!P0 NANOSLEEP.SYNCS 0x989680 ;  /* 0x009896800000895d */ /* 0x002fea0003900000 */
[----:B------:R-:W1:Y:S02]  /*af10*/  @!P0 SYNCS.PHASECHK.TRANS64 P0, [R6+URZ], R5 ;  /* 0x00000005060085a7 */ /* 0x000e64000800007f */
[----:B-1----:R-:W-:Y:S05]  /*af20*/  @!P0 BRA `(.L_x_309) ;  /* 0xfffffffc00f08947 */ /* 0x002fea000383ffff */
[----:B------:R-:W-:Y:S05]  /*af30*/  BRA `(.L_x_321) ;  /* 0xfffffffc00087947 */ /* 0x000fea000383ffff */
.L_x_310:
[----:B-1----:R1:W2:Y:S02]  /*af40*/  SYNCS.PHASECHK.TRANS64.TRYWAIT P0, [R9+URZ], R4 ;  /* 0x00000004090075a7 */ /* 0x0022a4000800017f */
[----:B--2---:R-:W-:Y:S05]  /*af50*/  @!P0 NANOSLEEP.SYNCS 0x989680 ;  /* 0x009896800000895d */ /* 0x004fea0003900000 */
[----:B------:R-:W2:Y:S02]  /*af60*/  @!P0 SYNCS.PHASECHK.TRANS64 P0, [R9+URZ], R4 ;  /* 0x00000004090085a7 */ /* 0x000ea4000800007f */
[----:B--2---:R-:W-:Y:S05]  /*af70*/  @!P0 BRA `(.L_x_310) ;  /* 0xfffffffc00f08947 */ /* 0x004fea000383ffff */
[----:B------:R-:W-:Y:S05]  /*af80*/  BRA `(.L_x_322) ;  /* 0xfffffffc00107947 */ /* 0x000fea000383ffff */
.L_x_323:
[----:B------:R-:W-:-:S00]  /*af90*/  BRA `(.L_x_323) ;  /* 0xfffffffc00fc7947 */ /* 0x000fc0000383ffff */
[----:B------:R-:W-:-:S00]  /*afa0*/  NOP ;  /* 0x0000000000007918 */ /* 0x000fc00000000000 */
        /* <DEDUP_REMOVED lines=13> */
.L_x_324:


//--------------------- .nv.global.init           --------------------------
	.section	.nv.global.init,"aw",@progbits
.nv.global.init:
	.type		$str$22,@object
	.size		$str$22,($str$23 - $str$22)
$str$22:
        /*0000*/ 	.byte	0x6b, 0x5f, 0x74, 0x69, 0x6c, 0x65, 0x5f, 0x63, 0x6f, 0x75, 0x6e, 0x74, 0x20, 0x3e, 0x3d, 0x20
        /*0010*/ 	.byte	0x31, 0x00
	.type		$str$23,@object
	.size		$str$23,(__unnamed_1 - $str$23)
$str$23:
        /*0012*/ 	.byte	0x2f, 0x74, 0x6d, 0x70, 0x2f, 0x63, 0x75, 0x74, 0x6c, 0x61, 0x73, 0x73, 0x5f, 0x73, 0x77, 0x65
        /*0022*/ 	.byte	0x65, 0x70, 0x5f, 0x73, 0x72, 0x63, 0x2f, 0x69, 0x6e, 0x63, 0x6c, 0x75, 0x64, 0x65, 0x2f, 0x63
        /*0032*/ 	.byte	0x75, 0x74, 0x6c, 0x61, 0x73, 0x73, 0x2f, 0x67, 0x65, 0x6d, 0x6d, 0x2f, 0x63, 0x6f, 0x6c, 0x6c
        /*0042*/ 	.byte	0x65, 0x63, 0x74, 0x69, 0x76, 0x65, 0x2f, 0x73, 0x6d, 0x39, 0x30, 0x5f, 0x6d, 0x6d, 0x61, 0x5f
        /*0052*/ 	.byte	0x74, 0x6d, 0x61, 0x5f, 0x67, 0x6d, 0x6d, 0x61, 0x5f, 0x73, 0x73, 0x5f, 0x77, 0x61, 0x72, 0x70
        /*0062*/ 	.byte	0x73, 0x70, 0x65, 0x63, 0x69, 0x61, 0x6c, 0x69, 0x7a, 0x65, 0x64, 0x2e, 0x68, 0x70, 0x70, 0x00
	.type		__unnamed_1,@object
	.size		__unnamed_1,(.L_0 - __unnamed_1)
__unnamed_1:
        /*0072*/ 	.byte	0x76, 0x6f, 0x69, 0x64, 0x20, 0x63, 0x75, 0x74, 0x6c, 0x61, 0x73, 0x73, 0x3a, 0x3a, 0x67, 0x65
        /* <DEDUP_REMOVED lines=175> */
        /*0b72*/ 	.byte	0x69, 0x74, 0x79, 0x5d, 0x00
.L_0:


//--------------------- .nv.shared._ZN7cutlass13device_kernelINS_4gemm6kernel13GemmUniversalIN4cute5tupleIJiiiiEEENS1_10collective13CollectiveMmaINS1_34MainloopSm90TmaGmmaWarpSpecializedILi5ENS5_IJNS4_1CILi1EEESB_SB_EEENS1_35KernelTmaWarpSpecializedCooperativeEEENS5_IJNSA_ILi128EEENSA_ILi256EEESF_EEEfNS5_IJlSB_lEEEfSI_NS4_8TiledMMAINS4_8MMA_AtomIJNS4_4SM904GMMA30MMA_64x256x8_F32TF32TF32_SS_TNILNSM_7ScaleInE1ELSO_1EEEEEENS4_6LayoutINS5_IJNSA_ILi2EEESB_SB_EEENS5_IJSB_NSA_ILi0EEESU_EEEEENS5_IJNS4_10UnderscoreESX_SX_EEEEENS4_13SM90_TMA_LOADENS4_14ComposedLayoutINS4_7SwizzleILi3ELi4ELi3EEENS4_18smem_ptr_flag_bitsILi32EEENSR_INS5_IJNSA_ILi8EEENSA_ILi32EEEEEENS5_IJS17_SB_EEEEEEEvNS4_8identityES10_S1B_vS1C_EENS_8epilogue10collective6detail29Sm90TmaWarpSpecializedAdapterINS1F_15DefaultEpilogueIfSI_SI_NS1E_6thread17LinearCombinationIfLi1EffLNS1J_9ScaleType4KindE0ELNS_15FloatRoundStyleE2EfEENS1_15EpilogueDefaultEEEEEvvEEEEvNT_6ParamsE --------------------------
	.section	.nv.shared._ZN7cutlass13device_kernelINS_4gemm6kernel13GemmUniversalIN4cute5tupleIJiiiiEEENS1_10collective13CollectiveMmaINS1_34MainloopSm90TmaGmmaWarpSpecializedILi5ENS5_IJNS4_1CILi1EEESB_SB_EEENS1_35KernelTmaWarpSpecializedCooperativeEEENS5_IJNSA_ILi128EEENSA_ILi256EEESF_EEEfNS5_IJlSB_lEEEfSI_NS4_8TiledMMAINS4_8MMA_AtomIJNS4_4SM904GMMA30MMA_64x256x8_F32TF32TF32_SS_TNILNSM_7ScaleInE1ELSO_1EEEEEENS4_6LayoutINS5_IJNSA_ILi2EEESB_SB_EEENS5_IJSB_NSA_ILi0EEESU_EEEEENS5_IJNS4_10UnderscoreESX_SX_EEEEENS4_13SM90_TMA_LOADENS4_14ComposedLayoutINS4_7SwizzleILi3ELi4ELi3EEENS4_18smem_ptr_flag_bitsILi32EEENSR_INS5_IJNSA_ILi8EEENSA_ILi32EEEEEENS5_IJS17_SB_EEEEEEEvNS4_8identityES10_S1B_vS1C_EENS_8epilogue10collective6detail29Sm90TmaWarpSpecializedAdapterINS1F_15DefaultEpilogueIfSI_SI_NS1E_6thread17LinearCombinationIfLi1EffLNS1J_9ScaleType4KindE0ELNS_15FloatRoundStyleE2EfEENS1_15EpilogueDefaultEEEEEvvEEEEvNT_6ParamsE,"aw",@nobits
	.sectionflags	@""
	.align	16
	.zero		1024


//--------------------- .nv.shared.reserved.0     --------------------------
	.section	.nv.shared.reserved.0,"aw",@nobits
	.weak		__nv_reservedSMEM_offset_0_alias
	.size		__nv_reservedSMEM_offset_0_alias, 0, 0
	.other		__nv_reservedSMEM_offset_0_alias,@"STO_CUDA_RESERVED_SHARED STV_DEFAULT"
__nv_reservedSMEM_offset_0_alias:
	.zero		0


//--------------------- .nv.global                --------------------------
	.section	.nv.global,"aw",@nobits
.nv.global:
	.type		_ZN40_INTERNAL_aa229f0a_4_k_cu_5e1ce1a3_275654cute1_E,@object
	.size		_ZN40_INTERNAL_aa229f0a_4_k_cu_5e1ce1a3_275654cute1_E,(_ZN40_INTERNAL_aa229f0a_4_k_cu_5e1ce1a3_275654cuda3std3__45__cpo6cbeginE - _ZN40_INTERNAL_aa229f0a_4_k_cu_5e1ce1a3_275654cute1_E)
_ZN40_INTERNAL_aa229f0a_4_k_cu_5e1ce1a3_275654cute1_E:
	.zero		1
	.type		_ZN40_INTERNAL_aa229f0a_4_k_cu_5e1ce1a3_275654cuda3std3__45__cpo6cbeginE,@object
	.size		_ZN40_INTERNAL_aa229f0a_4_k_cu_5e1ce1a3_275654cuda3std3__45__cpo6cbeginE,(_ZN40_INTERNAL_aa229f0a_4_k_cu_5e1ce1a3_275654cuda3std3__48in_placeE - _ZN40_INTERNAL_aa229f0a_4_k_cu_5e1ce1a3_275654cuda3std3__45__cpo6cbeginE)
_ZN40_INTERNAL_aa229f0a_4_k_cu_5e1ce1a3_275654cuda3std3__45__cpo6cbeginE:
	.zero		1
	.type		_ZN40_INTERNAL_aa229f0a_4_k_cu_5e1ce1a3_275654cuda3std3__48in_placeE,@object
	.size		_ZN40_INTERNAL_aa229f0a_4_k_cu_5e1ce1a3_275654cuda3std3__48in_placeE,(_ZN40_INTERNAL_aa229f0a_4_k_cu_5e1ce1a3_275654cuda3std6ranges3__45__cpo9iter_moveE - _ZN40_INTERNAL_aa229f0a_4_k_cu_5e1ce1a3_275654cuda3std3__48in_placeE)
_ZN40_INTERNAL_aa229f0a_4_k_cu_5e1ce1a3_275654cuda3std3__48in_placeE:
	.zero		1
	.type		_ZN40_INTERNAL_aa229f0a_4_k_cu_5e1ce1a3_275654cuda3std6ranges3__45__cpo9iter_moveE,@object
	.size		_ZN40_INTERNAL_aa229f0a_4_k_cu_5e1ce1a3_275654cuda3std6ranges3__45__cpo9iter_moveE,(_ZN40_INTERNAL_aa229f0a_4_k_cu_5e1ce1a3_275654cuda3std3__45__cpo5beginE - _ZN40_INTERNAL_aa229f0a_4_k_cu_5e1ce1a3_275654cuda3std6ranges3__45__cpo9iter_moveE)
_ZN40_INTERNAL_aa229f0a_4_k_cu_5e1ce1a3_275654cuda3std6ranges3__45__cpo9iter_moveE:
	.zero		1
	.type		_ZN40_INTERNAL_aa229f0a_4_k_cu_5e1ce1a3_275654cuda3std3__45__cpo5beginE,@object
	.size		_ZN40_INTERNAL_aa229f0a_4_k_cu_5e1ce1a3_275654cuda3std3__45__cpo5beginE,(_ZN40_INTERNAL_aa229f0a_4_k_cu_5e1ce1a3_275654cuda3std3__442_GLOBAL__N__aa229f0a_4_k_cu_5e1ce1a3_275656ignoreE - _ZN40_INTERNAL_aa229f0a_4_k_cu_5e1ce1a3_275654cuda3std3__45__cpo5beginE)
_ZN40_INTERNAL_aa229f0a_4_k_cu_5e1ce1a3_275654cuda3std3__45__cpo5beginE:
	.zero		1
	.type		_ZN40_INTERNAL_aa229f0a_4_k_cu_5e1ce1a3_275654cuda3std3__442_GLOBAL__N__aa229f0a_4_k_cu_5e1ce1a3_275656ignoreE,@object
	.size		_ZN40_INTERNAL_aa229f0a_4_k_cu_5e1ce1a3_275654cuda3std3__442_GLOBAL__N__aa229f0a_4_k_cu_5e1ce1a3_275656ignoreE,(_ZN40_INTERNAL_aa229f0a_4_k_cu_5e1ce1a3_275654cute7productE - _ZN40_INTERNAL_aa229f0a_4_k_cu_5e1ce1a3_275654cuda3std3__442_GLOBAL__N__aa229f0a_4_k_cu_5e1ce1a3_275656ignoreE)
_ZN40_INTERNAL_aa229f0a_4_k_cu_5e1ce1a3_275654cuda3std3__442_GLOBAL__N__aa229f0a_4_k_cu_5e1ce1a3_275656ignoreE:
	.zero		1
	.type		_ZN40_INTERNAL_aa229f0a_4_k_cu_5e1ce1a3_275654cute7productE,@object
	.size		_ZN40_INTERNAL_aa229f0a_4_k_cu_5e1ce1a3_275654cute7productE,(_ZN40_INTERNAL_aa229f0a_4_k_cu_5e1ce1a3_275654cuda3std3__45__cpo3endE - _ZN40_INTERNAL_aa229f0a_4_k_cu_5e1ce1a3_275654cute7productE)
_ZN40_INTERNAL_aa229f0a_4_k_cu_5e1ce1a3_275654cute7productE:
	.zero		1
	.type		_ZN40_INTERNAL_aa229f0a_4_k_cu_5e1ce1a3_275654cuda3std3__45__cpo3endE,@object
	.size		_ZN40_INTERNAL_aa229f0a_4_k_cu_5e1ce1a3_275654cuda3std3__45__cpo3endE,(_ZN40_INTERNAL_aa229f0a_4_k_cu_5e1ce1a3_275654cuda3std3__419piecewise_constructE - _ZN40_INTERNAL_aa229f0a_4_k_cu_5e1ce1a3_275654cuda3std3__45__cpo3endE)
_ZN40_INTERNAL_aa229f0a_4_k_cu_5e1ce1a3_275654cuda3std3__45__cpo3endE:
	.zero		1
	.type		_ZN40_INTERNAL_aa229f0a_4_k_cu_5e1ce1a3_275654cuda3std3__419piecewise_constructE,@object
	.size		_ZN40_INTERNAL_aa229f0a_4_k_cu_5e1ce1a3_275654cuda3std3__419piecewise_constructE,(_ZN40_INTERNAL_aa229f0a_4_k_cu_5e1ce1a3_275654cuda3std3__45__cpo4cendE - _ZN40_INTERNAL_aa229f0a_4_k_cu_5e1ce1a3_275654cuda3std3__419piecewise_constructE)
_ZN40_INTERNAL_aa229f0a_4_k_cu_5e1ce1a3_275654cuda3std3__419piecewise_constructE:
	.zero		1
	.type		_ZN40_INTERNAL_aa229f0a_4_k_cu_5e1ce1a3_275654cuda3std3__45__cpo4cendE,@object
	.size		_ZN40_INTERNAL_aa229f0a_4_k_cu_5e1ce1a3_275654cuda3std3__45__cpo4cendE,(_ZN40_INTERNAL_aa229f0a_4_k_cu_5e1ce1a3_275654cuda3std6ranges3__45__cpo4swapE - _ZN40_INTERNAL_aa229f0a_4_k_cu_5e1ce1a3_275654cuda3std3__45__cpo4cendE)
_ZN40_INTERNAL_aa229f0a_4_k_cu_5e1ce1a3_275654cuda3std3__45__cpo4cendE:
	.zero		1
	.type		_ZN40_INTERNAL_aa229f0a_4_k_cu_5e1ce1a3_275654cuda3std6ranges3__45__cpo4swapE,@object
	.size		_ZN40_INTERNAL_aa229f0a_4_k_cu_5e1ce1a3_275654cuda3std6ranges3__45__cpo4swapE,(.L_8 - _ZN40_INTERNAL_aa229f0a_4_k_cu_5e1ce1a3_275654cuda3std6ranges3__45__cpo4swapE)
_ZN40_INTERNAL_aa229f0a_4_k_cu_5e1ce1a3_275654cuda3std6ranges3__45__cpo4swapE:
	.zero		1
.L_8:


//--------------------- .nv.constant0._ZN7cutlass13device_kernelINS_4gemm6kernel13GemmUniversalIN4cute5tupleIJiiiiEEENS1_10collective13CollectiveMmaINS1_34MainloopSm90TmaGmmaWarpSpecializedILi5ENS5_IJNS4_1CILi1EEESB_SB_EEENS1_35KernelTmaWarpSpecializedCooperativeEEENS5_IJNSA_ILi128EEENSA_ILi256EEESF_EEEfNS5_IJlSB_lEEEfSI_NS4_8TiledMMAINS4_8MMA_AtomIJNS4_4SM904GMMA30MMA_64x256x8_F32TF32TF32_SS_TNILNSM_7ScaleInE1ELSO_1EEEEEENS4_6LayoutINS5_IJNSA_ILi2EEESB_SB_EEENS5_IJSB_NSA_ILi0EEESU_EEEEENS5_IJNS4_10UnderscoreESX_SX_EEEEENS4_13SM90_TMA_LOADENS4_14ComposedLayoutINS4_7SwizzleILi3ELi4ELi3EEENS4_18smem_ptr_flag_bitsILi32EEENSR_INS5_IJNSA_ILi8EEENSA_ILi32EEEEEENS5_IJS17_SB_EEEEEEEvNS4_8identityES10_S1B_vS1C_EENS_8epilogue10collective6detail29Sm90TmaWarpSpecializedAdapterINS1F_15DefaultEpilogueIfSI_SI_NS1E_6thread17LinearCombinationIfLi1EffLNS1J_9ScaleType4KindE0ELNS_15FloatRoundStyleE2EfEENS1_15EpilogueDefaultEEEEEvvEEEEvNT_6ParamsE --------------------------
	.section	.nv.constant0._ZN7cutlass13device_kernelINS_4gemm6kernel13GemmUniversalIN4cute5tupleIJiiiiEEENS1_10collective13CollectiveMmaINS1_34MainloopSm90TmaGmmaWarpSpecializedILi5ENS5_IJNS4_1CILi1EEESB_SB_EEENS1_35KernelTmaWarpSpecializedCooperativeEEENS5_IJNSA_ILi128EEENSA_ILi256EEESF_EEEfNS5_IJlSB_lEEEfSI_NS4_8TiledMMAINS4_8MMA_AtomIJNS4_4SM904GMMA30MMA_64x256x8_F32TF32TF32_SS_TNILNSM_7ScaleInE1ELSO_1EEEEEENS4_6LayoutINS5_IJNSA_ILi2EEESB_SB_EEENS5_IJSB_NSA_ILi0EEESU_EEEEENS5_IJNS4_10UnderscoreESX_SX_EEEEENS4_13SM90_TMA_LOADENS4_14ComposedLayoutINS4_7SwizzleILi3ELi4ELi3EEENS4_18smem_ptr_flag_bitsILi32EEENSR_INS5_IJNSA_ILi8EEENSA_ILi32EEEEEENS5_IJS17_SB_EEEEEEEvNS4_8identityES10_S1B_vS1C_EENS_8epilogue10collective6detail29Sm90TmaWarpSpecializedAdapterINS1F_15DefaultEpilogueIfSI_SI_NS1E_6thread17LinearCombinationIfLi1EffLNS1J_9ScaleType4KindE0ELNS_15FloatRoundStyleE2EfEENS1_15EpilogueDefaultEEEEEvvEEEEvNT_6ParamsE,"a",@progbits
	.sectionflags	@""
	.align	4
.nv.constant0._ZN7cutlass13device_kernelINS_4gemm6kernel13GemmUniversalIN4cute5tupleIJiiiiEEENS1_10collective13CollectiveMmaINS1_34MainloopSm90TmaGmmaWarpSpecializedILi5ENS5_IJNS4_1CILi1EEESB_SB_EEENS1_35KernelTmaWarpSpecializedCooperativeEEENS5_IJNSA_ILi128EEENSA_ILi256EEESF_EEEfNS5_IJlSB_lEEEfSI_NS4_8TiledMMAINS4_8MMA_AtomIJNS4_4SM904GMMA30MMA_64x256x8_F32TF32TF32_SS_TNILNSM_7ScaleInE1ELSO_1EEEEEENS4_6LayoutINS5_IJNSA_ILi2EEESB_SB_EEENS5_IJSB_NSA_ILi0EEESU_EEEEENS5_IJNS4_10UnderscoreESX_SX_EEEEENS4_13SM90_TMA_LOADENS4_14ComposedLayoutINS4_7SwizzleILi3ELi4ELi3EEENS4_18smem_ptr_flag_bitsILi32EEENSR_INS5_IJNSA_ILi8EEENSA_ILi32EEEEEENS5_IJS17_SB_EEEEEEEvNS4_8identityES10_S1B_vS1C_EENS_8epilogue10collective6detail29Sm90TmaWarpSpecializedAdapterINS1F_15DefaultEpilogueIfSI_SI_NS1E_6thread17LinearCombinationIfLi1EffLNS1J_9ScaleType4KindE0ELNS_15FloatRoundStyleE2EfEENS1_15EpilogueDefaultEEEEEvvEEEEvNT_6ParamsE:
	.zero		1664


//--------------------- SYMBOLS --------------------------

	.type		.nv.reservedSmem.offset0,@object
	.size		.nv.reservedSmem.offset0,0x4
	.type		__assertfail,@function
